	.headerflags	@"EF_CUDA_TEXMODE_UNIFIED EF_CUDA_64BIT_ADDRESS EF_CUDA_SM86 EF_CUDA_VIRTUAL_SM(EF_CUDA_SM86)"
	.elftype	@"ET_EXEC"


//--------------------- .nv.info                  --------------------------
	.section	.nv.info,"",@"SHT_CUDA_INFO"
	.align	4


	//----- nvinfo : EIATTR_REGCOUNT
	.align		4
        /*0000*/ 	.byte	0x04, 0x2f
        /*0002*/ 	.short	(.L_1 - .L_0)
	.align		4
.L_0:
        /*0004*/ 	.word	index@(triton_bmm)
        /*0008*/ 	.word	0x00000068


	//----- nvinfo : EIATTR_MIN_STACK_SIZE
	.align		4
.L_1:
        /*000c*/ 	.byte	0x04, 0x12
        /*000e*/ 	.short	(.L_3 - .L_2)
	.align		4
.L_2:
        /*0010*/ 	.word	index@(triton_bmm)
        /*0014*/ 	.word	0x00000000


	//----- nvinfo : EIATTR_FRAME_SIZE
	.align		4
.L_3:
        /*0018*/ 	.byte	0x04, 0x11
        /*001a*/ 	.short	(.L_5 - .L_4)
	.align		4
.L_4:
        /*001c*/ 	.word	index@(triton_bmm)
        /*0020*/ 	.word	0x00000000


	//----- nvinfo : EIATTR_MIN_STACK_SIZE
	.align		4
.L_5:
        /*0024*/ 	.byte	0x04, 0x12
        /*0026*/ 	.short	(.L_7 - .L_6)
	.align		4
.L_6:
        /*0028*/ 	.word	index@(triton_bmm)
        /*002c*/ 	.word	0x00000000
.L_7:


//--------------------- .nv.info.triton_bmm       --------------------------
	.section	.nv.info.triton_bmm,"",@"SHT_CUDA_INFO"
	.sectionflags	@""
	.align	4


	//----- nvinfo : EIATTR_CUDA_API_VERSION
	.align		4
        /*0000*/ 	.byte	0x04, 0x37
        /*0002*/ 	.short	(.L_9 - .L_8)
.L_8:
        /*0004*/ 	.word	0x0000007c


	//----- nvinfo : EIATTR_SW2861232_WAR
	.align		4
.L_9:
        /*0008*/ 	.byte	0x01, 0x35
	.zero		2


	//----- nvinfo : EIATTR_PARAM_CBANK
	.align		4
        /*000c*/ 	.byte	0x04, 0x0a
        /*000e*/ 	.short	(.L_11 - .L_10)
	.align		4
.L_10:
        /*0010*/ 	.word	index@(.nv.constant0.triton_bmm)
        /*0014*/ 	.short	0x0160
        /*0016*/ 	.short	0x0020


	//----- nvinfo : EIATTR_CBANK_PARAM_SIZE
	.align		4
.L_11:
        /*0018*/ 	.byte	0x03, 0x19
        /*001a*/ 	.short	0x0020


	//----- nvinfo : EIATTR_KPARAM_INFO
	.align		4
        /*001c*/ 	.byte	0x04, 0x17
        /*001e*/ 	.short	(.L_13 - .L_12)
.L_12:
        /*0020*/ 	.word	0x00000000
        /*0024*/ 	.short	0x0003
        /*0026*/ 	.short	0x0018
        /*0028*/ 	.byte	0x00, 0xf4, 0x21, 0x00


	//----- nvinfo : EIATTR_KPARAM_INFO
	.align		4
.L_13:
        /*002c*/ 	.byte	0x04, 0x17
        /*002e*/ 	.short	(.L_15 - .L_14)
.L_14:
        /*0030*/ 	.word	0x00000000
        /*0034*/ 	.short	0x0002
        /*0036*/ 	.short	0x0010
        /*0038*/ 	.byte	0x00, 0xf4, 0x21, 0x00


	//----- nvinfo : EIATTR_KPARAM_INFO
	.align		4
.L_15:
        /*003c*/ 	.byte	0x04, 0x17
        /*003e*/ 	.short	(.L_17 - .L_16)
.L_16:
        /*0040*/ 	.word	0x00000000
        /*0044*/ 	.short	0x0001
        /*0046*/ 	.short	0x0008
        /*0048*/ 	.byte	0x00, 0xf4, 0x21, 0x00


	//----- nvinfo : EIATTR_KPARAM_INFO
	.align		4
.L_17:
        /*004c*/ 	.byte	0x04, 0x17
        /*004e*/ 	.short	(.L_19 - .L_18)
.L_18:
        /*0050*/ 	.word	0x00000000
        /*0054*/ 	.short	0x0000
        /*0056*/ 	.short	0x0000
        /*0058*/ 	.byte	0x00, 0xf4, 0x21, 0x00


	//----- nvinfo : EIATTR_MAXREG_COUNT
	.align		4
.L_19:
        /*005c*/ 	.byte	0x03, 0x1b
        /*005e*/ 	.short	0x00ff


	//----- nvinfo : EIATTR_EXIT_INSTR_OFFSETS
	.align		4
        /*0060*/ 	.byte	0x04, 0x1c
        /*0062*/ 	.short	(.L_21 - .L_20)


	//   ....[0]....
.L_20:
        /*0064*/ 	.word	0x00003650


	//   ....[1]....
        /*0068*/ 	.word	0x000036a0


	//----- nvinfo : EIATTR_REQNTID
	.align		4
.L_21:
        /*006c*/ 	.byte	0x04, 0x10
        /*006e*/ 	.short	(.L_23 - .L_22)
.L_22:
        /*0070*/ 	.word	0x00000080
        /*0074*/ 	.word	0x00000001
        /*0078*/ 	.word	0x00000001
.L_23:


//--------------------- .nv.callgraph             --------------------------
	.section	.nv.callgraph,"",@"SHT_CUDA_CALLGRAPH"
	.align	4
	.sectionentsize	8
	.align		4
        /*0000*/ 	.word	0x00000000
	.align		4
        /*0004*/ 	.word	0xffffffff
	.align		4
        /*0008*/ 	.word	0x00000000
	.align		4
        /*000c*/ 	.word	0xfffffffe
	.align		4
        /*0010*/ 	.word	0x00000000
	.align		4
        /*0014*/ 	.word	0xfffffffd
	.align		4
        /*0018*/ 	.word	0x00000000
	.align		4
        /*001c*/ 	.word	0xfffffffc


//--------------------- .nv.rel.action            --------------------------
	.section	.nv.rel.action,"",@"SHT_CUDA_RELOCINFO"
	.align	8
	.sectionentsize	8
        /*0000*/ 	.byte	0x73, 0x00, 0x00, 0x00, 0x00, 0x00, 0x00, 0x00, 0x00, 0x00, 0x00, 0x11, 0x25, 0x00, 0x05, 0x36


//--------------------- .nv.constant2.triton_bmm  --------------------------
	.section	.nv.constant2.triton_bmm,"a",@progbits
	.sectionflags	@""
	.align	4
.nv.constant2.triton_bmm:
        /*0000*/ 	.byte	0x00, 0x00, 0x10, 0x00, 0x00, 0x00, 0x00, 0x00


//--------------------- .nv.constant0.triton_bmm  --------------------------
	.section	.nv.constant0.triton_bmm,"a",@progbits
	.sectionflags	@""
	.align	4
.nv.constant0.triton_bmm:
	.zero		384


//--------------------- .text.triton_bmm          --------------------------
	.section	.text.triton_bmm,"ax",@progbits
	.sectionflags	@"SHF_BARRIERS=1"
	.sectioninfo	@"SHI_REGISTERS=104"
	.align	128
        .global         triton_bmm
        .type           triton_bmm,@function
        .size           triton_bmm,(.L_x_1 - triton_bmm)
        .other          triton_bmm,@"STO_CUDA_ENTRY STV_DEFAULT"
triton_bmm:
.text.triton_bmm:
[----:B------:R-:W-:Y:S02]  /*0000*/  IMAD.MOV.U32 R1, RZ, RZ, c[0x0][0x28] ;  /* 0x00000a00ff017624 */ /* 0x000fe400078e00ff */
[----:B------:R-:W1:Y:S01]  /*0010*/  S2R R9, SR_CTAID.X ;  /* 0x0000000000097919 */ /* 0x000e620000002500 */
[----:B------:R-:W-:Y:S01]  /*0020*/  IMAD.MOV.U32 R65, RZ, RZ, 0x2 ;  /* 0x00000002ff417424 */ /* 0x000fe200078e00ff */
[----:B------:R-:W-:Y:S02]  /*0030*/  ULDC.64 UR8, c[0x0][0x118] ;  /* 0x0000460000087ab9 */ /* 0x000fe40000000a00 */
[----:B------:R-:W-:Y:S02]  /*0040*/  ULDC.64 UR4, c[0x0][0x168] ;  /* 0x00005a0000047ab9 */ /* 0x000fe40000000a00 */
[----:B------:R-:W-:Y:S02]  /*0050*/  UIADD3 URZ, UP0, UR4, 0x80000, URZ ;  /* 0x00080000043f7890 */ /* 0x000fe4000ff1e03f */
[----:B------:R-:W-:Y:S02]  /*0060*/  UIADD3 UR6, UR4, 0x80000, URZ ;  /* 0x0008000004067890 */ /* 0x000fe4000fffe03f */
[----:B------:R-:W-:Y:S01]  /*0070*/  UIADD3.X UR4, URZ, UR5, URZ, UP0, !UPT ;  /* 0x000000053f047290 */ /* 0x000fe200087fe43f */
[----:B-1----:R-:W-:-:S04]  /*0080*/  SHF.R.S32.HI R0, RZ, 0x1f, R9 ;  /* 0x0000001fff007819 */ /* 0x002fc80000011409 */
[----:B------:R-:W-:-:S04]  /*0090*/  LEA.HI R0, R0, R9, RZ, 0x3 ;  /* 0x0000000900007211 */ /* 0x000fc800078f18ff */
[----:B------:R-:W-:-:S04]  /*00a0*/  LOP3.LUT R0, R0, 0xfffffff8, RZ, 0xc0, !PT ;  /* 0xfffffff800007812 */ /* 0x000fc800078ec0ff */
[----:B------:R-:W-:Y:S01]  /*00b0*/  IADD3 R2, -R0, 0x8, RZ ;  /* 0x0000000800027810 */ /* 0x000fe20007ffe1ff */
[----:B------:R-:W-:-:S03]  /*00c0*/  IMAD.IADD R7, R9, 0x1, -R0 ;  /* 0x0000000109077824 */ /* 0x000fc600078e0a00 */
[----:B------:R-:W-:Y:S02]  /*00d0*/  IMNMX R4, R2, 0x8, PT ;  /* 0x0000000802047817 */ /* 0x000fe40003800200 */
[----:B------:R-:W-:Y:S02]  /*00e0*/  IABS R8, R7 ;  /* 0x0000000700087213 */ /* 0x000fe40000000000 */
[-C--:B------:R-:W-:Y:S02]  /*00f0*/  IABS R11, R4.reuse ;  /* 0x00000004000b7213 */ /* 0x080fe40000000000 */
[----:B------:R-:W-:Y:S02]  /*0100*/  LOP3.LUT R7, R7, R4, RZ, 0x3c, !PT ;  /* 0x0000000407077212 */ /* 0x000fe400078e3cff */
[----:B------:R-:W1:Y:S02]  /*0110*/  I2F.RP R5, R11 ;  /* 0x0000000b00057306 */ /* 0x000e640000209400 */
[----:B------:R-:W-:-:S06]  /*0120*/  ISETP.GE.AND P2, PT, R7, RZ, PT ;  /* 0x000000ff0700720c */ /* 0x000fcc0003f46270 */
[----:B-1----:R-:W1:Y:S02]  /*0130*/  MUFU.RCP R5, R5 ;  /* 0x0000000500057308 */ /* 0x002e640000001000 */
[----:B-1----:R-:W-:Y:S02]  /*0140*/  IADD3 R2, R5, 0xffffffe, RZ ;  /* 0x0ffffffe05027810 */ /* 0x002fe40007ffe0ff */
[----:B------:R-:W-:-:S04]  /*0150*/  IABS R5, R9 ;  /* 0x0000000900057213 */ /* 0x000fc80000000000 */
[----:B------:R1:W2:Y:S02]  /*0160*/  F2I.FTZ.U32.TRUNC.NTZ R3, R2 ;  /* 0x0000000200037305 */ /* 0x0002a4000021f000 */
[----:B-1----:R-:W-:Y:S02]  /*0170*/  IMAD.MOV.U32 R2, RZ, RZ, RZ ;  /* 0x000000ffff027224 */ /* 0x002fe400078e00ff */
[----:B--2---:R-:W-:-:S04]  /*0180*/  IMAD.MOV R6, RZ, RZ, -R3 ;  /* 0x000000ffff067224 */ /* 0x004fc800078e0a03 */
[----:B------:R-:W-:Y:S01]  /*0190*/  IMAD R13, R6, R11, RZ ;  /* 0x0000000b060d7224 */ /* 0x000fe200078e02ff */
[----:B------:R-:W-:-:S03]  /*01a0*/  IABS R6, R4 ;  /* 0x0000000400067213 */ /* 0x000fc60000000000 */
[----:B------:R-:W-:-:S04]  /*01b0*/  IMAD.HI.U32 R3, R3, R13, R2 ;  /* 0x0000000d03037227 */ /* 0x000fc800078e0002 */
[----:B------:R-:W-:Y:S02]  /*01c0*/  IMAD.MOV R13, RZ, RZ, -R6 ;  /* 0x000000ffff0d7224 */ /* 0x000fe400078e0a06 */
[----:B------:R-:W-:Y:S02]  /*01d0*/  IMAD.MOV.U32 R6, RZ, RZ, R8 ;  /* 0x000000ffff067224 */ /* 0x000fe400078e0008 */
[----:B------:R-:W-:-:S04]  /*01e0*/  IMAD.HI.U32 R2, R3, R5, RZ ;  /* 0x0000000503027227 */ /* 0x000fc800078e00ff */
[----:B------:R-:W-:-:S04]  /*01f0*/  IMAD.HI.U32 R8, R3, R6, RZ ;  /* 0x0000000603087227 */ /* 0x000fc800078e00ff */
[-C--:B------:R-:W-:Y:S01]  /*0200*/  IMAD R2, R2, R13.reuse, R5 ;  /* 0x0000000d02027224 */ /* 0x080fe200078e0205 */
[----:B------:R-:W-:Y:S01]  /*0210*/  LOP3.LUT R5, RZ, R4, RZ, 0x33, !PT ;  /* 0x00000004ff057212 */ /* 0x000fe200078e33ff */
[----:B------:R-:W-:Y:S02]  /*0220*/  IMAD R3, R8, R13, R6 ;  /* 0x0000000d08037224 */ /* 0x000fe400078e0206 */
[----:B------:R-:W1:Y:S01]  /*0230*/  S2R R6, SR_TID.X ;  /* 0x0000000000067919 */ /* 0x000e620000002100 */
[C---:B------:R-:W-:Y:S02]  /*0240*/  ISETP.GT.U32.AND P1, PT, R11.reuse, R2, PT ;  /* 0x000000020b00720c */ /* 0x040fe40003f24070 */
[----:B------:R-:W-:-:S11]  /*0250*/  ISETP.GT.U32.AND P0, PT, R11, R3, PT ;  /* 0x000000030b00720c */ /* 0x000fd60003f04070 */
[--C-:B------:R-:W-:Y:S01]  /*0260*/  @!P1 IMAD.IADD R2, R2, 0x1, -R11.reuse ;  /* 0x0000000102029824 */ /* 0x100fe200078e0a0b */
[----:B------:R-:W-:Y:S01]  /*0270*/  ISETP.GE.AND P1, PT, R9, RZ, PT ;  /* 0x000000ff0900720c */ /* 0x000fe20003f26270 */
[----:B------:R-:W-:Y:S01]  /*0280*/  @!P0 IMAD.IADD R3, R3, 0x1, -R11 ;  /* 0x0000000103038824 */ /* 0x000fe200078e0a0b */
[----:B------:R-:W-:Y:S02]  /*0290*/  @!P0 IADD3 R8, R8, 0x1, RZ ;  /* 0x0000000108088810 */ /* 0x000fe40007ffe0ff */
[----:B------:R-:W-:Y:S02]  /*02a0*/  ISETP.GT.U32.AND P4, PT, R11, R2, PT ;  /* 0x000000020b00720c */ /* 0x000fe40003f84070 */
[----:B------:R-:W-:Y:S02]  /*02b0*/  ISETP.GE.U32.AND P3, PT, R3, R11, PT ;  /* 0x0000000b0300720c */ /* 0x000fe40003f66070 */
[----:B------:R-:W-:Y:S01]  /*02c0*/  ISETP.NE.AND P0, PT, R4, RZ, PT ;  /* 0x000000ff0400720c */ /* 0x000fe20003f05270 */
[C---:B-1----:R-:W-:Y:S01]  /*02d0*/  IMAD.SHL.U32 R75, R6.reuse, 0x8, RZ ;  /* 0x00000008064b7824 */ /* 0x042fe200078e00ff */
[----:B------:R-:W-:Y:S01]  /*02e0*/  SHF.R.U32.HI R93, RZ, 0x3, R6 ;  /* 0x00000003ff5d7819 */ /* 0x000fe20000011606 */
[----:B------:R-:W1:Y:S01]  /*02f0*/  S2R R3, SR_CTAID.Y ;  /* 0x0000000000037919 */ /* 0x000e620000002600 */
[----:B------:R-:W-:-:S02]  /*0300*/  LOP3.LUT R79, R6, 0x10, RZ, 0xc0, !PT ;  /* 0x00000010064f7812 */ /* 0x000fc400078ec0ff */
[----:B------:R-:W-:Y:S02]  /*0310*/  SGXT.U32 R93, R93, 0x4 ;  /* 0x000000045d5d781a */ /* 0x000fe40000000000 */
[----:B------:R-:W-:Y:S01]  /*0320*/  LOP3.LUT R67, R75, 0x38, RZ, 0xc0, !PT ;  /* 0x000000384b437812 */ /* 0x000fe200078ec0ff */
[----:B------:R-:W-:Y:S01]  /*0330*/  @!P4 IMAD.IADD R2, R2, 0x1, -R11 ;  /* 0x000000010202c824 */ /* 0x000fe200078e0a0b */
[C---:B------:R-:W-:Y:S02]  /*0340*/  LOP3.LUT R9, R93.reuse, 0x30, RZ, 0xfc, !PT ;  /* 0x000000305d097812 */ /* 0x040fe400078efcff */
[----:B------:R-:W-:Y:S01]  /*0350*/  @P3 IADD3 R8, R8, 0x1, RZ ;  /* 0x0000000108083810 */ /* 0x000fe20007ffe0ff */
[----:B------:R-:W-:Y:S01]  /*0360*/  @!P1 IMAD.MOV R2, RZ, RZ, -R2 ;  /* 0x000000ffff029224 */ /* 0x000fe200078e0a02 */
[----:B------:R-:W-:Y:S02]  /*0370*/  LOP3.LUT R4, R93, 0x10, RZ, 0xfc, !PT ;  /* 0x000000105d047812 */ /* 0x000fe400078efcff */
[----:B------:R-:W-:Y:S01]  /*0380*/  SHF.R.U32.HI R90, RZ, 0x1, R79 ;  /* 0x00000001ff5a7819 */ /* 0x000fe2000001164f */
[----:B------:R-:W-:Y:S01]  /*0390*/  @!P2 IMAD.MOV R8, RZ, RZ, -R8 ;  /* 0x000000ffff08a224 */ /* 0x000fe200078e0a08 */
[----:B------:R-:W-:-:S04]  /*03a0*/  SEL R7, R5, R2, !P0 ;  /* 0x0000000205077207 */ /* 0x000fc80004000000 */
[----:B------:R-:W-:Y:S01]  /*03b0*/  SEL R2, R5, R8, !P0 ;  /* 0x0000000805027207 */ /* 0x000fe20004000000 */
[----:B------:R-:W-:Y:S01]  /*03c0*/  IMAD.IADD R5, R0, 0x1, R7 ;  /* 0x0000000100057824 */ /* 0x000fe200078e0207 */
[----:B------:R-:W-:Y:S02]  /*03d0*/  LOP3.LUT R0, R75, 0x38, R6, 0x48, !PT ;  /* 0x000000384b007812 */ /* 0x000fe400078e4806 */
[----:B------:R-:W-:Y:S01]  /*03e0*/  SHF.R.S32.HI R11, RZ, 0x19, R2 ;  /* 0x00000019ff0b7819 */ /* 0x000fe20000011402 */
[----:B------:R-:W-:Y:S01]  /*03f0*/  IMAD R2, R2, 0x40, R67 ;  /* 0x0000004002027824 */ /* 0x000fe200078e0243 */
[----:B------:R-:W-:Y:S01]  /*0400*/  SHF.R.S32.HI R10, RZ, 0x19, R5 ;  /* 0x00000019ff0a7819 */ /* 0x000fe20000011405 */
[----:B------:R-:W-:Y:S01]  /*0410*/  IMAD R0, R93, 0x40, R0 ;  /* 0x000000405d007824 */ /* 0x000fe200078e0200 */
[----:B------:R-:W-:Y:S01]  /*0420*/  SGXT R11, R11, 0x1 ;  /* 0x000000010b0b781a */ /* 0x000fe20000000200 */
[----:B-1----:R-:W-:Y:S01]  /*0430*/  IMAD.SHL.U32 R86, R3, 0x40000, RZ ;  /* 0x0004000003567824 */ /* 0x002fe200078e00ff */
[----:B------:R-:W-:Y:S01]  /*0440*/  SGXT R10, R10, 0x1 ;  /* 0x000000010a0a781a */ /* 0x000fe20000000200 */
[----:B------:R-:W-:Y:S01]  /*0450*/  IMAD.SHL.U32 R7, R0, 0x2, RZ ;  /* 0x0000000200077824 */ /* 0x000fe200078e00ff */
[----:B------:R-:W-:Y:S01]  /*0460*/  LEA.HI R15, R11, R2, RZ, 0x6 ;  /* 0x000000020b0f7211 */ /* 0x000fe200078f30ff */
[----:B------:R-:W-:Y:S01]  /*0470*/  IMAD.SHL.U32 R0, R5, 0x40, RZ ;  /* 0x0000004005007824 */ /* 0x000fe200078e00ff */
[----:B------:R-:W-:-:S02]  /*0480*/  LOP3.LUT R16, R86, 0x38, R75, 0xf8, !PT ;  /* 0x0000003856107812 */ /* 0x000fc400078ef84b */
[----:B------:R-:W-:Y:S02]  /*0490*/  LOP3.LUT R15, R15, 0xffffffc0, RZ, 0xc0, !PT ;  /* 0xffffffc00f0f7812 */ /* 0x000fe400078ec0ff */
[C---:B------:R-:W-:Y:S02]  /*04a0*/  LOP3.LUT R73, R0.reuse, R93, RZ, 0xfc, !PT ;  /* 0x0000005d00497212 */ /* 0x040fe400078efcff */
[----:B------:R-:W-:Y:S01]  /*04b0*/  LOP3.LUT R72, R0, 0x10, R93, 0xfe, !PT ;  /* 0x0000001000487812 */ /* 0x000fe200078efe5d */
[----:B------:R-:W-:Y:S01]  /*04c0*/  IMAD.IADD R84, R2, 0x1, -R15 ;  /* 0x0000000102547824 */ /* 0x000fe200078e0a0f */
[C-C-:B------:R-:W-:Y:S02]  /*04d0*/  LOP3.LUT R5, R0.reuse, 0x20, R93.reuse, 0xfe, !PT ;  /* 0x0000002000057812 */ /* 0x140fe400078efe5d */
[----:B------:R-:W-:Y:S01]  /*04e0*/  LOP3.LUT R0, R0, 0x30, R93, 0xfe, !PT ;  /* 0x0000003000007812 */ /* 0x000fe200078efe5d */
[----:B------:R-:W-:Y:S01]  /*04f0*/  IMAD R66, R3, 0x40, R84 ;  /* 0x0000004003427824 */ /* 0x000fe200078e0254 */
[----:B------:R-:W-:-:S02]  /*0500*/  LEA.HI R11, R10, R73, RZ, 0x9 ;  /* 0x000000490a0b7211 */ /* 0x000fc400078f48ff */
[C---:B------:R-:W-:Y:S01]  /*0510*/  LEA.HI R12, R10.reuse, R72, RZ, 0x9 ;  /* 0x000000480a0c7211 */ /* 0x040fe200078f48ff */
[--C-:B------:R-:W-:Y:S01]  /*0520*/  IMAD R22, R9, 0x1000, R66.reuse ;  /* 0x0000100009167824 */ /* 0x100fe200078e0242 */
[----:B------:R-:W-:Y:S01]  /*0530*/  LEA.HI R13, R10, R5, RZ, 0x9 ;  /* 0x000000050a0d7211 */ /* 0x000fe200078f48ff */
[----:B------:R-:W-:Y:S01]  /*0540*/  IMAD R4, R4, 0x1000, R66 ;  /* 0x0000100004047824 */ /* 0x000fe200078e0242 */
[----:B------:R-:W-:Y:S02]  /*0550*/  LEA.HI R14, R10, R0, RZ, 0x9 ;  /* 0x000000000a0e7211 */ /* 0x000fe400078f48ff */
[----:B------:R-:W-:Y:S02]  /*0560*/  LOP3.LUT R10, R11, 0x7ffe00, RZ, 0xc0, !PT ;  /* 0x007ffe000b0a7812 */ /* 0x000fe400078ec0ff */
[----:B------:R-:W-:Y:S02]  /*0570*/  LOP3.LUT R89, R12, 0x7ffe00, RZ, 0xc0, !PT ;  /* 0x007ffe000c597812 */ /* 0x000fe400078ec0ff */
[----:B------:R-:W-:Y:S01]  /*0580*/  LOP3.LUT R12, R13, 0x7ffe00, RZ, 0xc0, !PT ;  /* 0x007ffe000d0c7812 */ /* 0x000fe200078ec0ff */
[----:B------:R-:W-:Y:S01]  /*0590*/  IMAD.IADD R91, R73, 0x1, -R10 ;  /* 0x00000001495b7824 */ /* 0x000fe200078e0a0a */
[----:B------:R-:W-:Y:S01]  /*05a0*/  LOP3.LUT R85, R14, 0x7ffe00, RZ, 0xc0, !PT ;  /* 0x007ffe000e557812 */ /* 0x000fe200078ec0ff */
[----:B------:R-:W-:Y:S01]  /*05b0*/  IMAD.IADD R89, R72, 0x1, -R89 ;  /* 0x0000000148597824 */ /* 0x000fe200078e0a59 */
[----:B------:R-:W-:Y:S01]  /*05c0*/  LOP3.LUT R8, R93, 0x20, RZ, 0xfc, !PT ;  /* 0x000000205d087812 */ /* 0x000fe200078efcff */
[----:B------:R-:W-:-:S02]  /*05d0*/  IMAD.IADD R87, R5, 0x1, -R12 ;  /* 0x0000000105577824 */ /* 0x000fc400078e0a0c */
[----:B------:R-:W-:Y:S02]  /*05e0*/  IMAD.IADD R85, R0, 0x1, -R85 ;  /* 0x0000000100557824 */ /* 0x000fe400078e0a55 */
[--C-:B------:R-:W-:Y:S02]  /*05f0*/  IMAD R10, R91, 0x200, R16.reuse ;  /* 0x000002005b0a7824 */ /* 0x100fe400078e0210 */
[--C-:B------:R-:W-:Y:S02]  /*0600*/  IMAD R12, R89, 0x200, R16.reuse ;  /* 0x00000200590c7824 */ /* 0x100fe400078e0210 */
[--C-:B------:R-:W-:Y:S02]  /*0610*/  IMAD R14, R87, 0x200, R16.reuse ;  /* 0x00000200570e7824 */ /* 0x100fe400078e0210 */
[----:B------:R-:W-:Y:S02]  /*0620*/  IMAD R18, R85, 0x200, R16 ;  /* 0x0000020055127824 */ /* 0x000fe400078e0210 */
[----:B------:R-:W-:-:S02]  /*0630*/  IMAD R20, R8, 0x1000, R66 ;  /* 0x0000100008147824 */ /* 0x000fc400078e0242 */
[----:B------:R-:W-:-:S04]  /*0640*/  IMAD.WIDE R8, R10, R65, c[0x0][0x160] ;  /* 0x000058000a087625 */ /* 0x000fc800078e0241 */
[----:B------:R-:W-:Y:S01]  /*0650*/  IMAD R66, R93, 0x1000, R66 ;  /* 0x000010005d427824 */ /* 0x000fe200078e0242 */
[----:B------:R1:W-:Y:S01]  /*0660*/  LDGSTS.E.BYPASS.128 [R7], [R8.64] ;  /* 0x0000000008077fae */ /* 0x0003e2000b901c48 */
[----:B------:R-:W-:-:S04]  /*0670*/  IMAD.WIDE R10, R12, R65, c[0x0][0x160] ;  /* 0x000058000c0a7625 */ /* 0x000fc800078e0241 */
[-C--:B------:R-:W-:Y:S01]  /*0680*/  IMAD.WIDE R12, R14, R65.reuse, c[0x0][0x160] ;  /* 0x000058000e0c7625 */ /* 0x080fe200078e0241 */
[----:B------:R2:W-:Y:S03]  /*0690*/  LDGSTS.E.BYPASS.128 [R7+0x800], [R10.64] ;  /* 0x008000000a077fae */ /* 0x0005e6000b901c48 */
[-C--:B------:R-:W-:Y:S01]  /*06a0*/  IMAD.WIDE R14, R18, R65.reuse, c[0x0][0x160] ;  /* 0x00005800120e7625 */ /* 0x080fe200078e0241 */
[----:B------:R3:W-:Y:S03]  /*06b0*/  LDGSTS.E.BYPASS.128 [R7+0x1000], [R12.64] ;  /* 0x010000000c077fae */ /* 0x0007e6000b901c48 */
[-C--:B------:R-:W-:Y:S01]  /*06c0*/  IMAD.WIDE R96, R66, R65.reuse, c[0x0][0x168] ;  /* 0x00005a0042607625 */ /* 0x080fe200078e0241 */
[----:B------:R4:W-:Y:S03]  /*06d0*/  LDGSTS.E.BYPASS.128 [R7+0x1800], [R14.64] ;  /* 0x018000000e077fae */ /* 0x0009e6000b901c48 */
[----:B------:R-:W-:Y:S01]  /*06e0*/  IMAD.WIDE R16, R4, R65, c[0x0][0x168] ;  /* 0x00005a0004107625 */ /* 0x000fe200078e0241 */
[----:B------:R-:W0:Y:S01]  /*06f0*/  LDGDEPBAR ;  /* 0x00000000000079af */ /* 0x000e220000000000 */
[----:B------:R-:W-:-:S02]  /*0700*/  SHF.R.U32.HI R4, RZ, 0x2, R6 ;  /* 0x00000002ff047819 */ /* 0x000fc40000011606 */
[-C--:B------:R-:W-:Y:S01]  /*0710*/  IMAD.WIDE R18, R20, R65.reuse, c[0x0][0x168] ;  /* 0x00005a0014127625 */ /* 0x080fe200078e0241 */
[----:B------:R1:W-:Y:S01]  /*0720*/  LDGSTS.E.BYPASS.128 [R7+0x4000], [R96.64] ;  /* 0x0400000060077fae */ /* 0x0003e2000b901c48 */
[----:B------:R-:W-:Y:S02]  /*0730*/  IADD3 R24, P0, R16, 0x80000, RZ ;  /* 0x0008000010187810 */ /* 0x000fe40007f1e0ff */
[----:B------:R-:W-:Y:S01]  /*0740*/  IMAD.WIDE R20, R22, R65, c[0x0][0x168] ;  /* 0x00005a0016147625 */ /* 0x000fe200078e0241 */
[----:B------:R1:W-:Y:S01]  /*0750*/  LDGSTS.E.BYPASS.128 [R7+0x4800], [R16.64] ;  /* 0x0480000010077fae */ /* 0x0003e2000b901c48 */
[----:B------:R-:W-:Y:S02]  /*0760*/  IADD3 R26, P1, R18, 0x80000, RZ ;  /* 0x00080000121a7810 */ /* 0x000fe40007f3e0ff */
[----:B------:R-:W-:Y:S01]  /*0770*/  IMAD.X R25, RZ, RZ, R17, P0 ;  /* 0x000000ffff197224 */ /* 0x000fe200000e0611 */
[----:B------:R2:W-:Y:S01]  /*0780*/  LDGSTS.E.BYPASS.128 [R7+0x5000], [R18.64] ;  /* 0x0500000012077fae */ /* 0x0005e2000b901c48 */
[----:B------:R-:W-:Y:S01]  /*0790*/  IADD3 R22, P0, R96, 0x80000, RZ ;  /* 0x0008000060167810 */ /* 0x000fe20007f1e0ff */
[----:B------:R-:W-:Y:S01]  /*07a0*/  IMAD.X R27, RZ, RZ, R19, P1 ;  /* 0x000000ffff1b7224 */ /* 0x000fe200008e0613 */
[----:B------:R-:W-:Y:S01]  /*07b0*/  IADD3 R28, P2, R20, 0x80000, RZ ;  /* 0x00080000141c7810 */ /* 0x000fe20007f5e0ff */
[----:B------:R2:W-:Y:S01]  /*07c0*/  LDGSTS.E.BYPASS.128 [R7+0x5800], [R20.64] ;  /* 0x0580000014077fae */ /* 0x0005e2000b901c48 */
[----:B------:R-:W-:Y:S01]  /*07d0*/  LOP3.LUT R61, R67, 0x8, R4, 0x78, !PT ;  /* 0x00000008433d7812 */ /* 0x000fe200078e7804 */
[----:B------:R-:W-:-:S02]  /*07e0*/  IMAD.X R23, RZ, RZ, R97, P0 ;  /* 0x000000ffff177224 */ /* 0x000fc400000e0661 */
[----:B------:R-:W0:Y:S01]  /*07f0*/  LDGDEPBAR ;  /* 0x00000000000079af */ /* 0x000e220000000000 */
[----:B------:R-:W-:Y:S02]  /*0800*/  IMAD.X R29, RZ, RZ, R21, P2 ;  /* 0x000000ffff1d7224 */ /* 0x000fe400010e0615 */
[----:B-1----:R-:W-:Y:S01]  /*0810*/  IMAD.SHL.U32 R16, R6, 0x40, RZ ;  /* 0x0000004006107824 */ /* 0x002fe200078e00ff */
[----:B------:R-:W-:Y:S04]  /*0820*/  BAR.SYNC.DEFER_BLOCKING 0x0 ;  /* 0x0000000000007b1d */ /* 0x000fe80000010000 */
[----:B------:R-:W-:-:S04]  /*0830*/  LOP3.LUT R16, R16, 0x7c0, RZ, 0xc0, !PT ;  /* 0x000007c010107812 */ /* 0x000fc800078ec0ff */
[----:B------:R-:W-:-:S05]  /*0840*/  LOP3.LUT R82, R61, R16, RZ, 0xfc, !PT ;  /* 0x000000103d527212 */ /* 0x000fca00078efcff */
[----:B------:R-:W-:Y:S01]  /*0850*/  IMAD.SHL.U32 R82, R82, 0x2, RZ ;  /* 0x0000000252527824 */ /* 0x000fe200078e00ff */
[----:B------:R-:W-:Y:S01]  /*0860*/  @!PT LDS RZ, [RZ] ;  /* 0x00000000fffff984 */ /* 0x000fe20000000800 */
[----:B------:R-:W-:Y:S01]  /*0870*/  @!PT LDS RZ, [RZ] ;  /* 0x00000000fffff984 */ /* 0x000fe20000000800 */
[----:B------:R-:W-:Y:S01]  /*0880*/  @!PT LDS RZ, [RZ] ;  /* 0x00000000fffff984 */ /* 0x000fe20000000800 */
[----:B------:R1:W-:Y:S04]  /*0890*/  LDGSTS.E.BYPASS.128 [R7+0x2000], [R8.64+0x80] ;  /* 0x0200008008077fae */ /* 0x0003e8000b901c48 */
[----:B------:R2:W-:Y:S04]  /*08a0*/  LDGSTS.E.BYPASS.128 [R7+0x2800], [R10.64+0x80] ;  /* 0x028000800a077fae */ /* 0x0005e8000b901c48 */
[----:B------:R3:W-:Y:S04]  /*08b0*/  LDGSTS.E.BYPASS.128 [R7+0x3000], [R12.64+0x80] ;  /* 0x030000800c077fae */ /* 0x0007e8000b901c48 */
[----:B------:R4:W-:Y:S01]  /*08c0*/  LDGSTS.E.BYPASS.128 [R7+0x3800], [R14.64+0x80] ;  /* 0x038000800e077fae */ /* 0x0009e2000b901c48 */
[----:B-1----:R-:W-:-:S02]  /*08d0*/  LOP3.LUT R8, R75, 0x8, RZ, 0xc0, !PT ;  /* 0x000000084b087812 */ /* 0x002fc400078ec0ff */
[----:B------:R-:W-:Y:S01]  /*08e0*/  LOP3.LUT R9, R4, 0x10, RZ, 0xc0, !PT ;  /* 0x0000001004097812 */ /* 0x000fe200078ec0ff */
[----:B------:R-:W0:Y:S01]  /*08f0*/  LDGDEPBAR ;  /* 0x00000000000079af */ /* 0x000e220000000000 */
[----:B--2---:R-:W-:Y:S02]  /*0900*/  LOP3.LUT R10, R75, 0x18, RZ, 0xc0, !PT ;  /* 0x000000184b0a7812 */ /* 0x004fe400078ec0ff */
[----:B------:R-:W-:Y:S01]  /*0910*/  LOP3.LUT R88, R9, 0xf, R6, 0xf8, !PT ;  /* 0x0000000f09587812 */ /* 0x000fe200078ef806 */
[----:B------:R1:W-:Y:S01]  /*0920*/  LDGSTS.E.BYPASS.128 [R7+0x6000], [R22.64] ;  /* 0x0600000016077fae */ /* 0x0003e2000b901c48 */
[C---:B---3--:R-:W-:Y:S02]  /*0930*/  LOP3.LUT R12, R75.reuse, 0x10, R8, 0x2e, !PT ;  /* 0x000000104b0c7812 */ /* 0x048fe400078e2e08 */
[C---:B------:R-:W-:Y:S01]  /*0940*/  LOP3.LUT R63, R75.reuse, 0x20, R10, 0x2e, !PT ;  /* 0x000000204b3f7812 */ /* 0x040fe200078e2e0a */
[----:B------:R2:W-:Y:S01]  /*0950*/  LDGSTS.E.BYPASS.128 [R7+0x6800], [R24.64] ;  /* 0x0680000018077fae */ /* 0x0005e2000b901c48 */
[--C-:B------:R-:W-:Y:S01]  /*0960*/  LOP3.LUT R11, R12, 0x20, R75.reuse, 0xf8, !PT ;  /* 0x000000200c0b7812 */ /* 0x100fe200078ef84b */
[----:B------:R-:W-:Y:S01]  /*0970*/  IMAD.SHL.U32 R88, R88, 0x40, RZ ;  /* 0x0000004058587824 */ /* 0x000fe200078e00ff */
[----:B------:R-:W-:Y:S01]  /*0980*/  LOP3.LUT R95, R75, 0x30, R8, 0x2e, !PT ;  /* 0x000000304b5f7812 */ /* 0x000fe200078e2e08 */
[----:B------:R2:W-:Y:S01]  /*0990*/  LDGSTS.E.BYPASS.128 [R7+0x7000], [R26.64] ;  /* 0x070000001a077fae */ /* 0x0005e2000b901c48 */
[----:B------:R-:W-:-:S02]  /*09a0*/  LOP3.LUT R9, R90, 0x38, R75, 0x78, !PT ;  /* 0x000000385a097812 */ /* 0x000fc400078e784b */
[--C-:B------:R-:W-:Y:S01]  /*09b0*/  LOP3.LUT R77, R63, 0x8, R4.reuse, 0x78, !PT ;  /* 0x000000083f4d7812 */ /* 0x100fe200078e7804 */
[----:B------:R3:W-:Y:S01]  /*09c0*/  LDGSTS.E.BYPASS.128 [R7+0x7800], [R28.64] ;  /* 0x078000001c077fae */ /* 0x0007e2000b901c48 */
[----:B------:R-:W-:Y:S01]  /*09d0*/  LOP3.LUT R60, R11, 0x8, R4, 0x78, !PT ;  /* 0x000000080b3c7812 */ /* 0x000fe200078e7804 */
[----:B------:R-:W-:Y:S01]  /*09e0*/  IMAD.IADD R64, R9, 0x1, R88 ;  /* 0x0000000109407824 */ /* 0x000fe200078e0258 */
[----:B------:R-:W-:Y:S01]  /*09f0*/  LOP3.LUT R74, R95, 0x8, R4, 0x78, !PT ;  /* 0x000000085f4a7812 */ /* 0x000fe200078e7804 */
[----:B------:R-:W0:Y:S01]  /*0a00*/  LDGDEPBAR ;  /* 0x00000000000079af */ /* 0x000e220000000000 */
[-C--:B------:R-:W-:Y:S01]  /*0a10*/  LOP3.LUT R71, R77, R16.reuse, RZ, 0xfc, !PT ;  /* 0x000000104d477212 */ /* 0x080fe200078efcff */
[----:B------:R-:W-:Y:S01]  /*0a20*/  IMAD.SHL.U32 R64, R64, 0x2, RZ ;  /* 0x0000000240407824 */ /* 0x000fe200078e00ff */
[----:B------:R-:W-:Y:S02]  /*0a30*/  LOP3.LUT R83, R88, R9, RZ, 0xfc, !PT ;  /* 0x0000000958537212 */ /* 0x000fe400078efcff */
[-C--:B------:R-:W-:Y:S01]  /*0a40*/  LOP3.LUT R81, R60, R16.reuse, RZ, 0xfc, !PT ;  /* 0x000000103c517212 */ /* 0x080fe200078efcff */
[----:B------:R-:W-:Y:S01]  /*0a50*/  IMAD.SHL.U32 R71, R71, 0x2, RZ ;  /* 0x0000000247477824 */ /* 0x000fe200078e00ff */
[----:B------:R-:W-:Y:S01]  /*0a60*/  LOP3.LUT R70, R74, R16, RZ, 0xfc, !PT ;  /* 0x000000104a467212 */ /* 0x000fe200078efcff */
[----:B------:R-:W-:Y:S01]  /*0a70*/  IMAD.SHL.U32 R83, R83, 0x2, RZ ;  /* 0x0000000253537824 */ /* 0x000fe200078e00ff */
[----:B------:R-:W-:Y:S01]  /*0a80*/  LOP3.LUT R69, R88, R11, R90, 0xf6, !PT ;  /* 0x0000000b58457212 */ /* 0x000fe200078ef65a */
[----:B------:R-:W-:Y:S01]  /*0a90*/  IMAD.SHL.U32 R81, R81, 0x2, RZ ;  /* 0x0000000251517824 */ /* 0x000fe200078e00ff */
[----:B------:R-:W-:Y:S01]  /*0aa0*/  LOP3.LUT R11, R11, R90, RZ, 0x3c, !PT ;  /* 0x0000005a0b0b7212 */ /* 0x000fe200078e3cff */
[----:B------:R-:W-:-:S02]  /*0ab0*/  IMAD.SHL.U32 R70, R70, 0x2, RZ ;  /* 0x0000000246467824 */ /* 0x000fc400078e00ff */
[----:B------:R-:W-:Y:S02]  /*0ac0*/  IMAD.SHL.U32 R69, R69, 0x2, RZ ;  /* 0x0000000245457824 */ /* 0x000fe400078e00ff */
[----:B------:R-:W-:-:S04]  /*0ad0*/  IMAD.IADD R11, R88, 0x1, R11 ;  /* 0x00000001580b7824 */ /* 0x000fc800078e020b */
[----:B------:R-:W-:Y:S01]  /*0ae0*/  IMAD.SHL.U32 R68, R11, 0x2, RZ ;  /* 0x000000020b447824 */ /* 0x000fe200078e00ff */
[----:B------:R-:W-:-:S04]  /*0af0*/  DEPBAR.LE SB0, 0x2 ;  /* 0x000080800000791a */ /* 0x000fc80000000000 */
[----:B------:R-:W-:Y:S06]  /*0b00*/  BAR.SYNC.DEFER_BLOCKING 0x0 ;  /* 0x0000000000007b1d */ /* 0x000fec0000010000 */
[----:B-1----:R-:W-:Y:S04]  /*0b10*/  LDSM.16.M88.4 R20, [R83] ;  /* 0x000000005314783b */ /* 0x002fe80000000200 */
[----:B--2---:R-:W3:Y:S04]  /*0b20*/  LDSM.16.MT88.4 R24, [R82+0x4000] ;  /* 0x004000005218783b */ /* 0x004ee80000004200 */
[----:B------:R-:W1:Y:S04]  /*0b30*/  LDSM.16.MT88.4 R52, [R81+0x4000] ;  /* 0x004000005134783b */ /* 0x000e680000004200 */
[----:B------:R-:W2:Y:S04]  /*0b40*/  LDSM.16.MT88.4 R40, [R71+0x4000] ;  /* 0x004000004728783b */ /* 0x000ea80000004200 */
[----:B------:R-:W2:Y:S04]  /*0b50*/  LDSM.16.MT88.4 R16, [R70+0x4000] ;  /* 0x004000004610783b */ /* 0x000ea80000004200 */
[----:B----4-:R-:W4:Y:S04]  /*0b60*/  LDSM.16.M88.4 R12, [R64+0x1000] ;  /* 0x00100000400c783b */ /* 0x010f280000000200 */
[----:B------:R-:W4:Y:S04]  /*0b70*/  LDSM.16.M88.4 R44, [R69] ;  /* 0x00000000452c783b */ /* 0x000f280000000200 */
[----:B------:R-:W4:Y:S01]  /*0b80*/  LDSM.16.M88.4 R8, [R68+0x1000] ;  /* 0x001000004408783b */ /* 0x000f220000000200 */
[C---:B---3--:R-:W-:Y:S08]  /*0b90*/  HMMA.16816.F32.BF16 R28, R20.reuse, R24, RZ ;  /* 0x00000018141c723c */ /* 0x048ff000000418ff */
[C---:B-1----:R-:W-:Y:S08]  /*0ba0*/  HMMA.16816.F32.BF16 R32, R20.reuse, R52, RZ ;  /* 0x000000341420723c */ /* 0x042ff000000418ff */
[C---:B--2---:R-:W-:Y:S08]  /*0bb0*/  HMMA.16816.F32.BF16 R36, R20.reuse, R40, RZ ;  /* 0x000000281424723c */ /* 0x044ff000000418ff */
[----:B------:R-:W-:Y:S08]  /*0bc0*/  HMMA.16816.F32.BF16 R20, R20, R16, RZ ;  /* 0x000000101414723c */ /* 0x000ff000000418ff */
[C---:B----4-:R-:W-:Y:S08]  /*0bd0*/  HMMA.16816.F32.BF16 R56, R12.reuse, R24, RZ ;  /* 0x000000180c38723c */ /* 0x050ff000000418ff */
[----:B------:R-:W-:Y:S08]  /*0be0*/  HMMA.16816.F32.BF16 R48, R12, R52, RZ ;  /* 0x000000340c30723c */ /* 0x000ff000000418ff */
[C---:B------:R-:W-:Y:S08]  /*0bf0*/  HMMA.16816.F32.BF16 R28, R44.reuse, R26, R28 ;  /* 0x0000001a2c1c723c */ /* 0x040ff0000004181c */
[C---:B------:R-:W-:Y:S08]  /*0c00*/  HMMA.16816.F32.BF16 R32, R44.reuse, R54, R32 ;  /* 0x000000362c20723c */ /* 0x040ff00000041820 */
[C---:B------:R-:W-:Y:S08]  /*0c10*/  HMMA.16816.F32.BF16 R36, R44.reuse, R42, R36 ;  /* 0x0000002a2c24723c */ /* 0x040ff00000041824 */
[----:B------:R-:W-:Y:S08]  /*0c20*/  HMMA.16816.F32.BF16 R44, R44, R18, R20 ;  /* 0x000000122c2c723c */ /* 0x000ff00000041814 */
[C---:B------:R-:W-:Y:S07]  /*0c30*/  HMMA.16816.F32.BF16 R20, R12.reuse, R40, RZ ;  /* 0x000000280c14723c */ /* 0x040fee00000418ff */
[----:B------:R-:W-:Y:S01]  /*0c40*/  LOP3.LUT R40, R79, 0xf, R6, 0xf8, !PT ;  /* 0x0000000f4f287812 */ /* 0x000fe200078ef806 */
[----:B------:R-:W-:Y:S01]  /*0c50*/  HMMA.16816.F32.BF16 R12, R12, R16, RZ ;  /* 0x000000100c0c723c */ /* 0x000fe200000418ff */
[----:B------:R-:W-:-:S02]  /*0c60*/  LOP3.LUT R79, R88, R63, R90, 0xf6, !PT ;  /* 0x0000003f584f7212 */ /* 0x000fc400078ef65a */
[----:B------:R-:W-:-:S03]  /*0c70*/  LEA R40, R40, 0x800, 0x6 ;  /* 0x0000080028287811 */ /* 0x000fc600078e30ff */
[----:B------:R-:W-:Y:S01]  /*0c80*/  IMAD.SHL.U32 R79, R79, 0x2, RZ ;  /* 0x000000024f4f7824 */ /* 0x000fe200078e00ff */
[----:B------:R-:W-:Y:S01]  /*0c90*/  LOP3.LUT R17, R63, R90, RZ, 0x3c, !PT ;  /* 0x0000005a3f117212 */ /* 0x000fe200078e3cff */
[C---:B------:R-:W-:Y:S01]  /*0ca0*/  HMMA.16816.F32.BF16 R24, R8.reuse, R26, R56 ;  /* 0x0000001a0818723c */ /* 0x040fe20000041838 */
[----:B------:R-:W-:Y:S02]  /*0cb0*/  LOP3.LUT R78, R40, R61, RZ, 0xfc, !PT ;  /* 0x0000003d284e7212 */ /* 0x000fe400078efcff */
[-C--:B------:R-:W-:Y:S01]  /*0cc0*/  LOP3.LUT R80, R60, R40.reuse, RZ, 0xfc, !PT ;  /* 0x000000283c507212 */ /* 0x080fe200078efcff */
[----:B------:R-:W-:Y:S01]  /*0cd0*/  IMAD.IADD R17, R88, 0x1, R17 ;  /* 0x0000000158117824 */ /* 0x000fe200078e0211 */
[----:B------:R-:W-:Y:S01]  /*0ce0*/  LDSM.16.M88.4 R60, [R79] ;  /* 0x000000004f3c783b */ /* 0x000fe20000000200 */
[----:B------:R-:W-:Y:S01]  /*0cf0*/  IMAD.SHL.U32 R78, R78, 0x2, RZ ;  /* 0x000000024e4e7824 */ /* 0x000fe200078e00ff */
[----:B------:R-:W-:Y:S01]  /*0d00*/  LOP3.LUT R92, R77, R40, RZ, 0xfc, !PT ;  /* 0x000000284d5c7212 */ /* 0x000fe200078efcff */
[----:B------:R-:W-:Y:S01]  /*0d10*/  IMAD.SHL.U32 R76, R17, 0x2, RZ ;  /* 0x00000002114c7824 */ /* 0x000fe200078e00ff */
[C---:B------:R-:W-:Y:S01]  /*0d20*/  HMMA.16816.F32.BF16 R52, R8.reuse, R54, R48 ;  /* 0x000000360834723c */ /* 0x040fe20000041830 */
[----:B------:R-:W-:Y:S01]  /*0d30*/  IMAD.SHL.U32 R80, R80, 0x2, RZ ;  /* 0x0000000250507824 */ /* 0x000fe200078e00ff */
[----:B------:R-:W1:Y:S04]  /*0d40*/  LDSM.16.MT88.4 R56, [R78+0x4000] ;  /* 0x004000004e38783b */ /* 0x000e680000004200 */
[----:B------:R-:W2:Y:S02]  /*0d50*/  LDSM.16.M88.4 R48, [R76+0x1000] ;  /* 0x001000004c30783b */ /* 0x000ea40000000200 */
[C---:B------:R-:W-:Y:S08]  /*0d60*/  HMMA.16816.F32.BF16 R20, R8.reuse, R42, R20 ;  /* 0x0000002a0814723c */ /* 0x040ff00000041814 */
[----:B------:R-:W-:Y:S01]  /*0d70*/  HMMA.16816.F32.BF16 R16, R8, R18, R12 ;  /* 0x000000120810723c */ /* 0x000fe2000004180c */
[----:B------:R-:W3:Y:S06]  /*0d80*/  LDSM.16.MT88.4 R8, [R80+0x4000] ;  /* 0x004000005008783b */ /* 0x000eec0000004200 */
[----:B------:R-:W-:-:S02]  /*0d90*/  LOP3.LUT R13, R95, R90, RZ, 0x3c, !PT ;  /* 0x0000005a5f0d7212 */ /* 0x000fc400078e3cff */
[----:B------:R-:W-:Y:S02]  /*0da0*/  LOP3.LUT R95, R88, R95, R90, 0xf6, !PT ;  /* 0x0000005f585f7212 */ /* 0x000fe400078ef65a */
[----:B------:R-:W-:Y:S01]  /*0db0*/  LOP3.LUT R90, R74, R40, RZ, 0xfc, !PT ;  /* 0x000000284a5a7212 */ /* 0x000fe200078efcff */
[----:B------:R-:W-:Y:S02]  /*0dc0*/  IMAD.IADD R13, R88, 0x1, R13 ;  /* 0x00000001580d7824 */ /* 0x000fe400078e020d */
[----:B------:R-:W-:Y:S02]  /*0dd0*/  IMAD.SHL.U32 R77, R95, 0x2, RZ ;  /* 0x000000025f4d7824 */ /* 0x000fe400078e00ff */
[----:B------:R-:W-:Y:S02]  /*0de0*/  IMAD.SHL.U32 R74, R13, 0x2, RZ ;  /* 0x000000020d4a7824 */ /* 0x000fe400078e00ff */
[----:B------:R-:W-:Y:S01]  /*0df0*/  IMAD R88, R93, 0x1000, R84 ;  /* 0x000010005d587824 */ /* 0x000fe200078e0254 */
[----:B------:R-:W4:Y:S01]  /*0e00*/  LDSM.16.M88.4 R40, [R77] ;  /* 0x000000004d28783b */ /* 0x000f220000000200 */
[----:B------:R-:W-:-:S02]  /*0e10*/  IMAD.SHL.U32 R84, R92, 0x2, RZ ;  /* 0x000000025c547824 */ /* 0x000fc400078e00ff */
[----:B------:R-:W-:Y:S01]  /*0e20*/  IMAD R92, R85, 0x200, R86 ;  /* 0x00000200555c7824 */ /* 0x000fe200078e0256 */
[----:B------:R-:W4:Y:S01]  /*0e30*/  LDSM.16.M88.4 R12, [R74+0x1000] ;  /* 0x001000004a0c783b */ /* 0x000f220000000200 */
[----:B------:R-:W-:Y:S01]  /*0e40*/  IMAD.SHL.U32 R85, R90, 0x2, RZ ;  /* 0x000000025a557824 */ /* 0x000fe200078e00ff */
[----:B-1----:R-:W-:Y:S01]  /*0e50*/  HMMA.16816.F32.BF16 R28, R60, R56, R28 ;  /* 0x000000383c1c723c */ /* 0x002fe2000004181c */
[----:B------:R-:W-:-:S04]  /*0e60*/  IMAD.IADD R92, R67, 0x1, R92 ;  /* 0x00000001435c7824 */ /* 0x000fc800078e025c */
[----:B------:R-:W-:-:S03]  /*0e70*/  IMAD.WIDE R92, R92, R65, c[0x0][0x160] ;  /* 0x000058005c5c7625 */ /* 0x000fc600078e0241 */
[----:B--2---:R-:W-:Y:S08]  /*0e80*/  HMMA.16816.F32.BF16 R24, R48, R56, R24 ;  /* 0x000000383018723c */ /* 0x004ff00000041818 */
[-C--:B---3--:R-:W-:Y:S08]  /*0e90*/  HMMA.16816.F32.BF16 R32, R60, R8.reuse, R32 ;  /* 0x000000083c20723c */ /* 0x088ff00000041820 */
[----:B------:R-:W-:Y:S07]  /*0ea0*/  HMMA.16816.F32.BF16 R52, R48, R8, R52 ;  /* 0x000000083034723c */ /* 0x000fee0000041834 */
[----:B------:R-:W-:Y:S01]  /*0eb0*/  IMAD R8, R87, 0x200, R86 ;  /* 0x0000020057087824 */ /* 0x000fe200078e0256 */
[----:B----4-:R-:W-:Y:S03]  /*0ec0*/  HMMA.16816.F32.BF16 R28, R40, R58, R28 ;  /* 0x0000003a281c723c */ /* 0x010fe6000004181c */
[----:B------:R-:W-:-:S05]  /*0ed0*/  IMAD.IADD R90, R67, 0x1, R8 ;  /* 0x00000001435a7824 */ /* 0x000fca00078e0208 */
[----:B------:R-:W-:Y:S01]  /*0ee0*/  HMMA.16816.F32.BF16 R56, R12, R58, R24 ;  /* 0x0000003a0c38723c */ /* 0x000fe20000041818 */
[----:B------:R-:W1:Y:S07]  /*0ef0*/  LDSM.16.MT88.4 R24, [R84+0x4000] ;  /* 0x004000005418783b */ /* 0x000e6e0000004200 */
[-C--:B------:R-:W-:Y:S08]  /*0f00*/  HMMA.16816.F32.BF16 R32, R40, R10.reuse, R32 ;  /* 0x0000000a2820723c */ /* 0x080ff00000041820 */
[----:B------:R-:W-:Y:S01]  /*0f10*/  HMMA.16816.F32.BF16 R52, R12, R10, R52 ;  /* 0x0000000a0c34723c */ /* 0x000fe20000041834 */
[----:B------:R-:W2:Y:S07]  /*0f20*/  LDSM.16.MT88.4 R8, [R85+0x4000] ;  /* 0x004000005508783b */ /* 0x000eae0000004200 */
[-C--:B-1----:R-:W-:Y:S08]  /*0f30*/  HMMA.16816.F32.BF16 R36, R60, R24.reuse, R36 ;  /* 0x000000183c24723c */ /* 0x082ff00000041824 */
[----:B------:R-:W-:Y:S07]  /*0f40*/  HMMA.16816.F32.BF16 R20, R48, R24, R20 ;  /* 0x000000183014723c */ /* 0x000fee0000041814 */
[----:B------:R-:W-:Y:S01]  /*0f50*/  IMAD R25, R3, 0x40, R88 ;  /* 0x0000004003197824 */ /* 0x000fe200078e0258 */
[----:B--2---:R-:W-:Y:S01]  /*0f60*/  HMMA.16816.F32.BF16 R44, R60, R8, R44 ;  /* 0x000000083c2c723c */ /* 0x004fe2000004182c */
[----:B------:R-:W-:Y:S01]  /*0f70*/  BAR.SYNC.DEFER_BLOCKING 0x0 ;  /* 0x0000000000007b1d */ /* 0x000fe20000010000 */
[----:B------:R-:W-:-:S02]  /*0f80*/  IMAD R24, R89, 0x200, R86 ;  /* 0x0000020059187824 */ /* 0x000fc400078e0256 */
[----:B------:R-:W-:Y:S01]  /*0f90*/  IADD3 R98, R25, 0x10000, RZ ;  /* 0x0001000019627810 */ /* 0x000fe20007ffe0ff */
[----:B------:R-:W-:Y:S01]  /*0fa0*/  IMAD R86, R91, 0x200, R86 ;  /* 0x000002005b567824 */ /* 0x000fe200078e0256 */
[----:B------:R-:W-:Y:S01]  /*0fb0*/  IADD3 R94, R25, 0x30000, RZ ;  /* 0x00030000195e7810 */ /* 0x000fe20007ffe0ff */
[C---:B------:R-:W-:Y:S01]  /*0fc0*/  IMAD.IADD R24, R67.reuse, 0x1, R24 ;  /* 0x0000000143187824 */ /* 0x040fe200078e0218 */
[----:B------:R-:W-:Y:S01]  /*0fd0*/  HMMA.16816.F32.BF16 R16, R48, R8, R16 ;  /* 0x000000083010723c */ /* 0x000fe20000041810 */
[----:B------:R-:W-:Y:S02]  /*0fe0*/  IMAD.IADD R86, R67, 0x1, R86 ;  /* 0x0000000143567824 */ /* 0x000fe400078e0256 */
[----:B------:R-:W-:-:S04]  /*0ff0*/  IMAD.WIDE R98, R98, R65, c[0x2][0x0] ;  /* 0x0080000062627625 */ /* 0x000fc800078e0241 */
[----:B------:R-:W-:Y:S01]  /*1000*/  IADD3 R8, P0, R96, 0x100000, RZ ;  /* 0x0010000060087810 */ /* 0x000fe20007f1e0ff */
[-C--:B------:R-:W-:Y:S01]  /*1010*/  IMAD.WIDE R86, R86, R65.reuse, c[0x0][0x160] ;  /* 0x0000580056567625 */ /* 0x080fe200078e0241 */
[----:B------:R-:W-:Y:S01]  /*1020*/  IADD3 R96, R25, 0x20000, RZ ;  /* 0x0002000019607810 */ /* 0x000fe20007ffe0ff */
[-C--:B------:R-:W-:Y:S02]  /*1030*/  HMMA.16816.F32.BF16 R36, R40, R26.reuse, R36 ;  /* 0x0000001a2824723c */ /* 0x080fe40000041824 */
[----:B------:R-:W-:Y:S01]  /*1040*/  IMAD.X R9, RZ, RZ, R97, P0 ;  /* 0x000000ffff097224 */ /* 0x000fe200000e0661 */
[----:B------:R-:W-:Y:S01]  /*1050*/  IADD3 R50, P0, R98, c[0x0][0x168], RZ ;  /* 0x00005a0062327a10 */ /* 0x000fe20007f1e0ff */
[-C--:B------:R-:W-:Y:S01]  /*1060*/  IMAD.WIDE R88, R24, R65.reuse, c[0x0][0x160] ;  /* 0x0000580018587625 */ /* 0x080fe200078e0241 */
[----:B------:R-:W-:Y:S01]  /*1070*/  @!PT LDS RZ, [RZ] ;  /* 0x00000000fffff984 */ /* 0x000fe20000000800 */
[----:B------:R-:W-:Y:S01]  /*1080*/  @!PT LDS RZ, [RZ] ;  /* 0x00000000fffff984 */ /* 0x000fe20000000800 */
[----:B------:R-:W-:Y:S01]  /*1090*/  @!PT LDS RZ, [RZ] ;  /* 0x00000000fffff984 */ /* 0x000fe20000000800 */
[----:B------:R1:W-:Y:S03]  /*10a0*/  LDGSTS.E.BYPASS.128 [R7], [R86.64+0x100] ;  /* 0x0000010056077fae */ /* 0x0003e6000b901c48 */
[-C--:B------:R-:W-:Y:S01]  /*10b0*/  IMAD.WIDE R96, R96, R65.reuse, c[0x2][0x0] ;  /* 0x0080000060607625 */ /* 0x080fe200078e0241 */
[----:B------:R-:W-:Y:S01]  /*10c0*/  IADD3.X R51, R99, c[0x0][0x16c], RZ, P0, !PT ;  /* 0x00005b0063337a10 */ /* 0x000fe200007fe4ff */
[----:B------:R-:W-:Y:S01]  /*10d0*/  HMMA.16816.F32.BF16 R24, R12, R26, R20 ;  /* 0x0000001a0c18723c */ /* 0x000fe20000041814 */
[----:B------:R1:W-:Y:S01]  /*10e0*/  LDGSTS.E.BYPASS.128 [R7+0x800], [R88.64+0x100] ;  /* 0x0080010058077fae */ /* 0x0003e2000b901c48 */
[----:B------:R-:W-:Y:S01]  /*10f0*/  IMAD.WIDE R90, R90, R65, c[0x0][0x160] ;  /* 0x000058005a5a7625 */ /* 0x000fe200078e0241 */
[----:B------:R-:W-:-:S03]  /*1100*/  IADD3 R48, P0, R96, c[0x0][0x168], RZ ;  /* 0x00005a0060307a10 */ /* 0x000fc60007f1e0ff */
[-C--:B------:R-:W-:Y:S01]  /*1110*/  IMAD.WIDE R94, R94, R65.reuse, c[0x2][0x0] ;  /* 0x008000005e5e7625 */ /* 0x080fe200078e0241 */
[----:B------:R1:W-:Y:S01]  /*1120*/  LDGSTS.E.BYPASS.128 [R7+0x1000], [R90.64+0x100] ;  /* 0x010001005a077fae */ /* 0x0003e2000b901c48 */
[----:B------:R-:W-:Y:S01]  /*1130*/  IADD3.X R49, R97, c[0x0][0x16c], RZ, P0, !PT ;  /* 0x00005b0061317a10 */ /* 0x000fe200007fe4ff */
[-C--:B------:R-:W-:Y:S01]  /*1140*/  HMMA.16816.F32.BF16 R40, R40, R10.reuse, R44 ;  /* 0x0000000a2828723c */ /* 0x080fe2000004182c */
[----:B------:R-:W-:Y:S01]  /*1150*/  IMAD.WIDE R66, R66, R65, c[0x2][0x0] ;  /* 0x0080000042427625 */ /* 0x000fe200078e0241 */
[----:B------:R1:W-:Y:S04]  /*1160*/  LDGSTS.E.BYPASS.128 [R7+0x1800], [R92.64+0x100] ;  /* 0x018001005c077fae */ /* 0x0003e8000b901c48 */
[----:B------:R-:W0:Y:S02]  /*1170*/  LDGDEPBAR ;  /* 0x00000000000079af */ /* 0x000e240000000000 */
[----:B------:R-:W-:Y:S02]  /*1180*/  HMMA.16816.F32.BF16 R12, R12, R10, R16 ;  /* 0x0000000a0c0c723c */ /* 0x000fe40000041810 */
[----:B------:R2:W-:Y:S04]  /*1190*/  LDGSTS.E.BYPASS.128 [R7+0x4000], [R8.64] ;  /* 0x0400000008077fae */ /* 0x0005e8000b901c48 */
[----:B------:R3:W-:Y:S04]  /*11a0*/  LDGSTS.E.BYPASS.128 [R7+0x4800], [R50.64] ;  /* 0x0480000032077fae */ /* 0x0007e8000b901c48 */
[----:B------:R3:W-:Y:S01]  /*11b0*/  LDGSTS.E.BYPASS.128 [R7+0x5000], [R48.64] ;  /* 0x0500000030077fae */ /* 0x0007e2000b901c48 */
[----:B--2---:R-:W-:-:S04]  /*11c0*/  IADD3 R8, P0, R94, c[0x0][0x168], RZ ;  /* 0x00005a005e087a10 */ /* 0x004fc80007f1e0ff */
[----:B------:R-:W-:Y:S02]  /*11d0*/  IADD3.X R9, R95, c[0x0][0x16c], RZ, P0, !PT ;  /* 0x00005b005f097a10 */ /* 0x000fe400007fe4ff */
[----:B------:R-:W-:-:S03]  /*11e0*/  IADD3 R100, P0, R66, UR6, RZ ;  /* 0x0000000642647c10 */ /* 0x000fc6000ff1e0ff */
[----:B------:R2:W-:Y:S01]  /*11f0*/  LDGSTS.E.BYPASS.128 [R7+0x5800], [R8.64] ;  /* 0x0580000008077fae */ /* 0x0005e2000b901c48 */
[----:B------:R-:W-:Y:S02]  /*1200*/  IADD3.X R101, R67, UR4, RZ, P0, !PT ;  /* 0x0000000443657c10 */ /* 0x000fe400087fe4ff */
[----:B------:R-:W-:Y:S01]  /*1210*/  IADD3 R98, P0, R98, UR6, RZ ;  /* 0x0000000662627c10 */ /* 0x000fe2000ff1e0ff */
[----:B------:R-:W0:Y:S03]  /*1220*/  LDGDEPBAR ;  /* 0x00000000000079af */ /* 0x000e260000000000 */
[----:B------:R-:W-:Y:S02]  /*1230*/  IADD3.X R99, R99, UR4, RZ, P0, !PT ;  /* 0x0000000463637c10 */ /* 0x000fe400087fe4ff */
[----:B------:R-:W-:-:S04]  /*1240*/  IADD3 R96, P0, R96, UR6, RZ ;  /* 0x0000000660607c10 */ /* 0x000fc8000ff1e0ff */
[----:B------:R-:W-:Y:S02]  /*1250*/  IADD3.X R97, R97, UR4, RZ, P0, !PT ;  /* 0x0000000461617c10 */ /* 0x000fe400087fe4ff */
[----:B------:R-:W-:-:S04]  /*1260*/  IADD3 R94, P0, R94, UR6, RZ ;  /* 0x000000065e5e7c10 */ /* 0x000fc8000ff1e0ff */
[----:B------:R-:W-:Y:S01]  /*1270*/  IADD3.X R95, R95, UR4, RZ, P0, !PT ;  /* 0x000000045f5f7c10 */ /* 0x000fe200087fe4ff */
[----:B------:R-:W-:-:S04]  /*1280*/  DEPBAR.LE SB0, 0x2 ;  /* 0x000080800000791a */ /* 0x000fc80000000000 */
[----:B------:R-:W-:Y:S06]  /*1290*/  BAR.SYNC.DEFER_BLOCKING 0x0 ;  /* 0x0000000000007b1d */ /* 0x000fec0000010000 */
[----:B---3--:R-:W-:Y:S04]  /*12a0*/  LDSM.16.MT88.4 R48, [R82+0x6000] ;  /* 0x006000005230783b */ /* 0x008fe80000004200 */
[----:B------:R-:W3:Y:S04]  /*12b0*/  LDSM.16.M88.4 R16, [R64+0x3000] ;  /* 0x003000004010783b */ /* 0x000ee80000000200 */
[----:B------:R-:W4:Y:S04]  /*12c0*/  LDSM.16.MT88.4 R44, [R81+0x6000] ;  /* 0x00600000512c783b */ /* 0x000f280000004200 */
[----:B------:R-:W1:Y:S04]  /*12d0*/  LDSM.16.MT88.4 R20, [R71+0x6000] ;  /* 0x006000004714783b */ /* 0x000e680000004200 */
[----:B--2---:R-:W2:Y:S04]  /*12e0*/  LDSM.16.MT88.4 R8, [R70+0x6000] ;  /* 0x006000004608783b */ /* 0x004ea80000004200 */
[----:B------:R-:W1:Y:S01]  /*12f0*/  LDSM.16.M88.4 R60, [R83+0x2000] ;  /* 0x00200000533c783b */ /* 0x000e620000000200 */
[C---:B---3--:R-:W-:Y:S08]  /*1300*/  HMMA.16816.F32.BF16 R56, R16.reuse, R48, R56 ;  /* 0x000000301038723c */ /* 0x048ff00000041838 */
[C---:B----4-:R-:W-:Y:S08]  /*1310*/  HMMA.16816.F32.BF16 R52, R16.reuse, R44, R52 ;  /* 0x0000002c1034723c */ /* 0x050ff00000041834 */
[C---:B-1----:R-:W-:Y:S08]  /*1320*/  HMMA.16816.F32.BF16 R24, R16.reuse, R20, R24 ;  /* 0x000000141018723c */ /* 0x042ff00000041818 */
[----:B--2---:R-:W-:Y:S01]  /*1330*/  HMMA.16816.F32.BF16 R12, R16, R8, R12 ;  /* 0x00000008100c723c */ /* 0x004fe2000004180c */
[----:B------:R-:W1:Y:S07]  /*1340*/  LDSM.16.M88.4 R16, [R69+0x2000] ;  /* 0x002000004510783b */ /* 0x000e6e0000000200 */
[C---:B------:R-:W-:Y:S08]  /*1350*/  HMMA.16816.F32.BF16 R28, R60.reuse, R48, R28 ;  /* 0x000000303c1c723c */ /* 0x040ff0000004181c */
[C---:B------:R-:W-:Y:S08]  /*1360*/  HMMA.16816.F32.BF16 R32, R60.reuse, R44, R32 ;  /* 0x0000002c3c20723c */ /* 0x040ff00000041820 */
[C---:B------:R-:W-:Y:S08]  /*1370*/  HMMA.16816.F32.BF16 R36, R60.reuse, R20, R36 ;  /* 0x000000143c24723c */ /* 0x040ff00000041824 */
[----:B------:R-:W-:Y:S01]  /*1380*/  HMMA.16816.F32.BF16 R40, R60, R8, R40 ;  /* 0x000000083c28723c */ /* 0x000fe20000041828 */
[----:B------:R-:W-:Y:S07]  /*1390*/  LDSM.16.M88.4 R60, [R79+0x2000] ;  /* 0x002000004f3c783b */ /* 0x000fee0000000200 */
[C---:B-1----:R-:W-:Y:S08]  /*13a0*/  HMMA.16816.F32.BF16 R28, R16.reuse, R50, R28 ;  /* 0x00000032101c723c */ /* 0x042ff0000004181c */
[C---:B------:R-:W-:Y:S08]  /*13b0*/  HMMA.16816.F32.BF16 R32, R16.reuse, R46, R32 ;  /* 0x0000002e1020723c */ /* 0x040ff00000041820 */
[C---:B------:R-:W-:Y:S08]  /*13c0*/  HMMA.16816.F32.BF16 R36, R16.reuse, R22, R36 ;  /* 0x000000161024723c */ /* 0x040ff00000041824 */
[----:B------:R-:W-:Y:S01]  /*13d0*/  HMMA.16816.F32.BF16 R40, R16, R10, R40 ;  /* 0x0000000a1028723c */ /* 0x000fe20000041828 */
[----:B------:R-:W1:Y:S07]  /*13e0*/  LDSM.16.M88.4 R16, [R68+0x3000] ;  /* 0x003000004410783b */ /* 0x000e6e0000000200 */
[C---:B-1----:R-:W-:Y:S01]  /*13f0*/  HMMA.16816.F32.BF16 R48, R16.reuse, R50, R56 ;  /* 0x000000321030723c */ /* 0x042fe20000041838 */
[----:B------:R-:W1:Y:S07]  /*1400*/  LDSM.16.MT88.4 R56, [R78+0x6000] ;  /* 0x006000004e38783b */ /* 0x000e6e0000004200 */
[C---:B------:R-:W-:Y:S01]  /*1410*/  HMMA.16816.F32.BF16 R44, R16.reuse, R46, R52 ;  /* 0x0000002e102c723c */ /* 0x040fe20000041834 */
[----:B------:R-:W2:Y:S07]  /*1420*/  LDSM.16.MT88.4 R52, [R80+0x6000] ;  /* 0x006000005034783b */ /* 0x000eae0000004200 */
[C---:B------:R-:W-:Y:S01]  /*1430*/  HMMA.16816.F32.BF16 R20, R16.reuse, R22, R24 ;  /* 0x000000161014723c */ /* 0x040fe20000041818 */
[----:B------:R-:W3:Y:S07]  /*1440*/  LDSM.16.MT88.4 R24, [R84+0x6000] ;  /* 0x006000005418783b */ /* 0x000eee0000004200 */
[----:B------:R-:W-:Y:S01]  /*1450*/  HMMA.16816.F32.BF16 R8, R16, R10, R12 ;  /* 0x0000000a1008723c */ /* 0x000fe2000004180c */
[----:B------:R-:W4:Y:S04]  /*1460*/  LDSM.16.M88.4 R16, [R76+0x3000] ;  /* 0x003000004c10783b */ /* 0x000f280000000200 */
[----:B------:R-:W4:Y:S03]  /*1470*/  LDSM.16.MT88.4 R12, [R85+0x6000] ;  /* 0x00600000550c783b */ /* 0x000f260000004200 */
[C---:B-1----:R-:W-:Y:S08]  /*1480*/  HMMA.16816.F32.BF16 R28, R60.reuse, R56, R28 ;  /* 0x000000383c1c723c */ /* 0x042ff0000004181c */
[C---:B--2---:R-:W-:Y:S08]  /*1490*/  HMMA.16816.F32.BF16 R32, R60.reuse, R52, R32 ;  /* 0x000000343c20723c */ /* 0x044ff00000041820 */
[----:B---3--:R-:W-:Y:S08]  /*14a0*/  HMMA.16816.F32.BF16 R36, R60, R24, R36 ;  /* 0x000000183c24723c */ /* 0x008ff00000041824 */
[C---:B----4-:R-:W-:Y:S08]  /*14b0*/  HMMA.16816.F32.BF16 R48, R16.reuse, R56, R48 ;  /* 0x000000381030723c */ /* 0x050ff00000041830 */
[C---:B------:R-:W-:Y:S08]  /*14c0*/  HMMA.16816.F32.BF16 R44, R16.reuse, R52, R44 ;  /* 0x00000034102c723c */ /* 0x040ff0000004182c */
[C---:B------:R-:W-:Y:S08]  /*14d0*/  HMMA.16816.F32.BF16 R20, R16.reuse, R24, R20 ;  /* 0x000000181014723c */ /* 0x040ff00000041814 */
[-C--:B------:R-:W-:Y:S01]  /*14e0*/  HMMA.16816.F32.BF16 R8, R16, R12.reuse, R8 ;  /* 0x0000000c1008723c */ /* 0x080fe20000041808 */
[----:B------:R-:W1:Y:S07]  /*14f0*/  LDSM.16.M88.4 R16, [R77+0x2000] ;  /* 0x002000004d10783b */ /* 0x000e6e0000000200 */
[----:B------:R-:W-:Y:S08]  /*1500*/  HMMA.16816.F32.BF16 R40, R60, R12, R40 ;  /* 0x0000000c3c28723c */ /* 0x000ff00000041828 */
[C---:B-1----:R-:W-:Y:S08]  /*1510*/  HMMA.16816.F32.BF16 R28, R16.reuse, R58, R28 ;  /* 0x0000003a101c723c */ /* 0x042ff0000004181c */
[C---:B------:R-:W-:Y:S08]  /*1520*/  HMMA.16816.F32.BF16 R32, R16.reuse, R54, R32 ;  /* 0x000000361020723c */ /* 0x040ff00000041820 */
[C---:B------:R-:W-:Y:S08]  /*1530*/  HMMA.16816.F32.BF16 R36, R16.reuse, R26, R36 ;  /* 0x0000001a1024723c */ /* 0x040ff00000041824 */
[----:B------:R-:W-:Y:S01]  /*1540*/  HMMA.16816.F32.BF16 R40, R16, R14, R40 ;  /* 0x0000000e1028723c */ /* 0x000fe20000041828 */
[----:B------:R-:W1:Y:S04]  /*1550*/  LDSM.16.M88.4 R16, [R74+0x3000] ;  /* 0x003000004a10783b */ /* 0x000e680000000200 */
[----:B------:R-:W-:Y:S06]  /*1560*/  BAR.SYNC.DEFER_BLOCKING 0x0 ;  /* 0x0000000000007b1d */ /* 0x000fec0000010000 */
[----:B------:R-:W-:Y:S01]  /*1570*/  @!PT LDS RZ, [RZ] ;  /* 0x00000000fffff984 */ /* 0x000fe20000000800 */
[----:B------:R-:W-:Y:S01]  /*1580*/  @!PT LDS RZ, [RZ] ;  /* 0x00000000fffff984 */ /* 0x000fe20000000800 */
[----:B------:R-:W-:Y:S01]  /*1590*/  @!PT LDS RZ, [RZ] ;  /* 0x00000000fffff984 */ /* 0x000fe20000000800 */
[----:B------:R2:W-:Y:S04]  /*15a0*/  LDGSTS.E.BYPASS.128 [R7+0x2000], [R86.64+0x180] ;  /* 0x0200018056077fae */ /* 0x0005e8000b901c48 */
[----:B------:R2:W-:Y:S04]  /*15b0*/  LDGSTS.E.BYPASS.128 [R7+0x2800], [R88.64+0x180] ;  /* 0x0280018058077fae */ /* 0x0005e8000b901c48 */
[----:B------:R2:W-:Y:S04]  /*15c0*/  LDGSTS.E.BYPASS.128 [R7+0x3000], [R90.64+0x180] ;  /* 0x030001805a077fae */ /* 0x0005e8000b901c48 */
[----:B------:R2:W-:Y:S01]  /*15d0*/  LDGSTS.E.BYPASS.128 [R7+0x3800], [R92.64+0x180] ;  /* 0x038001805c077fae */ /* 0x0005e2000b901c48 */
[C---:B-1----:R-:W-:Y:S03]  /*15e0*/  HMMA.16816.F32.BF16 R56, R16.reuse, R58, R48 ;  /* 0x0000003a1038723c */ /* 0x042fe60000041830 */
[----:B------:R-:W0:Y:S04]  /*15f0*/  LDGDEPBAR ;  /* 0x00000000000079af */ /* 0x000e280000000000 */
[----:B------:R2:W-:Y:S01]  /*1600*/  LDGSTS.E.BYPASS.128 [R7+0x6000], [R100.64] ;  /* 0x0600000064077fae */ /* 0x0005e2000b901c48 */
[C---:B------:R-:W-:Y:S03]  /*1610*/  HMMA.16816.F32.BF16 R52, R16.reuse, R54, R44 ;  /* 0x000000361034723c */ /* 0x040fe6000004182c */
[----:B------:R2:W-:Y:S04]  /*1620*/  LDGSTS.E.BYPASS.128 [R7+0x6800], [R98.64] ;  /* 0x0680000062077fae */ /* 0x0005e8000b901c48 */
[----:B------:R2:W-:Y:S01]  /*1630*/  LDGSTS.E.BYPASS.128 [R7+0x7000], [R96.64] ;  /* 0x0700000060077fae */ /* 0x0005e2000b901c48 */
[C---:B------:R-:W-:Y:S03]  /*1640*/  HMMA.16816.F32.BF16 R24, R16.reuse, R26, R20 ;  /* 0x0000001a1018723c */ /* 0x040fe60000041814 */
[----:B------:R2:W-:Y:S04]  /*1650*/  LDGSTS.E.BYPASS.128 [R7+0x7800], [R94.64] ;  /* 0x078000005e077fae */ /* 0x0005e8000b901c48 */
[----:B------:R-:W0:Y:S01]  /*1660*/  LDGDEPBAR ;  /* 0x00000000000079af */ /* 0x000e220000000000 */
[----:B------:R-:W-:Y:S01]  /*1670*/  HMMA.16816.F32.BF16 R12, R16, R14, R8 ;  /* 0x0000000e100c723c */ /* 0x000fe20000041808 */
[----:B------:R-:W-:-:S04]  /*1680*/  DEPBAR.LE SB0, 0x2 ;  /* 0x000080800000791a */ /* 0x000fc80000000000 */
[----:B------:R-:W-:Y:S06]  /*1690*/  BAR.SYNC.DEFER_BLOCKING 0x0 ;  /* 0x0000000000007b1d */ /* 0x000fec0000010000 */
[----:B------:R-:W-:Y:S04]  /*16a0*/  LDSM.16.MT88.4 R48, [R82+0x4000] ;  /* 0x004000005230783b */ /* 0x000fe80000004200 */
[----:B------:R-:W1:Y:S04]  /*16b0*/  LDSM.16.M88.4 R16, [R64+0x1000] ;  /* 0x001000004010783b */ /* 0x000e680000000200 */
[----:B------:R-:W3:Y:S04]  /*16c0*/  LDSM.16.MT88.4 R44, [R81+0x4000] ;  /* 0x00400000512c783b */ /* 0x000ee80000004200 */
[----:B------:R-:W4:Y:S04]  /*16d0*/  LDSM.16.MT88.4 R20, [R71+0x4000] ;  /* 0x004000004714783b */ /* 0x000f280000004200 */
[----:B------:R-:W2:Y:S04]  /*16e0*/  LDSM.16.MT88.4 R8, [R70+0x4000] ;  /* 0x004000004608783b */ /* 0x000ea80000004200 */
[----:B------:R-:W2:Y:S01]  /*16f0*/  LDSM.16.M88.4 R60, [R83] ;  /* 0x00000000533c783b */ /* 0x000ea20000000200 */
[C---:B-1----:R-:W-:Y:S08]  /*1700*/  HMMA.16816.F32.BF16 R56, R16.reuse, R48, R56 ;  /* 0x000000301038723c */ /* 0x042ff00000041838 */
[C---:B---3--:R-:W-:Y:S08]  /*1710*/  HMMA.16816.F32.BF16 R52, R16.reuse, R44, R52 ;  /* 0x0000002c1034723c */ /* 0x048ff00000041834 */
[C---:B----4-:R-:W-:Y:S08]  /*1720*/  HMMA.16816.F32.BF16 R24, R16.reuse, R20, R24 ;  /* 0x000000141018723c */ /* 0x050ff00000041818 */
[----:B--2---:R-:W-:Y:S01]  /*1730*/  HMMA.16816.F32.BF16 R12, R16, R8, R12 ;  /* 0x00000008100c723c */ /* 0x004fe2000004180c */
[----:B------:R-:W1:Y:S07]  /*1740*/  LDSM.16.M88.4 R16, [R69] ;  /* 0x000000004510783b */ /* 0x000e6e0000000200 */
[C---:B------:R-:W-:Y:S08]  /*1750*/  HMMA.16816.F32.BF16 R28, R60.reuse, R48, R28 ;  /* 0x000000303c1c723c */ /* 0x040ff0000004181c */
[C---:B------:R-:W-:Y:S08]  /*1760*/  HMMA.16816.F32.BF16 R32, R60.reuse, R44, R32 ;  /* 0x0000002c3c20723c */ /* 0x040ff00000041820 */
[C---:B------:R-:W-:Y:S08]  /*1770*/  HMMA.16816.F32.BF16 R36, R60.reuse, R20, R36 ;  /* 0x000000143c24723c */ /* 0x040ff00000041824 */
[----:B------:R-:W-:Y:S01]  /*1780*/  HMMA.16816.F32.BF16 R40, R60, R8, R40 ;  /* 0x000000083c28723c */ /* 0x000fe20000041828 */
[----:B------:R-:W-:Y:S07]  /*1790*/  LDSM.16.M88.4 R60, [R79] ;  /* 0x000000004f3c783b */ /* 0x000fee0000000200 */
        /* <DEDUP_REMOVED lines=19> */
[C---:B------:R-:W-:Y:S07]  /*18d0*/  HMMA.16816.F32.BF16 R20, R16.reuse, R24, R20 ;  /* 0x000000181014723c */ /* 0x040fee0000041814 */
[----:B------:R-:W-:Y:S01]  /*18e0*/  IADD3 R24, P0, R100, 0x80000, RZ ;  /* 0x0008000064187810 */ /* 0x000fe20007f1e0ff */
[----:B------:R-:W-:Y:S01]  /*18f0*/  HMMA.16816.F32.BF16 R8, R16, R12, R8 ;  /* 0x0000000c1008723c */ /* 0x000fe20000041808 */
[----:B------:R-:W1:Y:S03]  /*1900*/  LDSM.16.M88.4 R16, [R77] ;  /* 0x000000004d10783b */ /* 0x000e660000000200 */
[----:B------:R-:W-:-:S04]  /*1910*/  IMAD.X R25, RZ, RZ, R101, P0 ;  /* 0x000000ffff197224 */ /* 0x000fc800000e0665 */
[----:B------:R-:W-:Y:S07]  /*1920*/  HMMA.16816.F32.BF16 R40, R60, R12, R40 ;  /* 0x0000000c3c28723c */ /* 0x000fee0000041828 */
[----:B------:R-:W-:-:S05]  /*1930*/  IADD3 R12, P0, R98, 0x80000, RZ ;  /* 0x00080000620c7810 */ /* 0x000fca0007f1e0ff */
[----:B------:R-:W-:Y:S01]  /*1940*/  IMAD.X R13, RZ, RZ, R99, P0 ;  /* 0x000000ffff0d7224 */ /* 0x000fe200000e0663 */
[----:B------:R-:W-:-:S05]  /*1950*/  IADD3 R60, P0, R96, 0x80000, RZ ;  /* 0x00080000603c7810 */ /* 0x000fca0007f1e0ff */
[----:B------:R-:W-:Y:S01]  /*1960*/  IMAD.X R61, RZ, RZ, R97, P0 ;  /* 0x000000ffff3d7224 */ /* 0x000fe200000e0661 */
[----:B------:R-:W-:-:S05]  /*1970*/  IADD3 R66, P0, R94, 0x80000, RZ ;  /* 0x000800005e427810 */ /* 0x000fca0007f1e0ff */
[----:B------:R-:W-:Y:S01]  /*1980*/  IMAD.X R67, RZ, RZ, R95, P0 ;  /* 0x000000ffff437224 */ /* 0x000fe200000e065f */
        /* <DEDUP_REMOVED lines=9> */
[----:B------:R2:W-:Y:S04]  /*1a20*/  LDGSTS.E.BYPASS.128 [R7], [R86.64+0x200] ;  /* 0x0000020056077fae */ /* 0x0005e8000b901c48 */
        /* <DEDUP_REMOVED lines=8> */
[----:B------:R4:W-:Y:S04]  /*1ab0*/  LDGSTS.E.BYPASS.128 [R7+0x5000], [R60.64] ;  /* 0x050000003c077fae */ /* 0x0009e8000b901c48 */
[----:B------:R2:W-:Y:S01]  /*1ac0*/  LDGSTS.E.BYPASS.128 [R7+0x5800], [R66.64] ;  /* 0x0580000042077fae */ /* 0x0005e2000b901c48 */
[C---:B-1----:R-:W-:Y:S03]  /*1ad0*/  HMMA.16816.F32.BF16 R24, R16.reuse, R26, R20 ;  /* 0x0000001a1018723c */ /* 0x042fe60000041814 */
[----:B------:R-:W0:Y:S05]  /*1ae0*/  LDGDEPBAR ;  /* 0x00000000000079af */ /* 0x000e2a0000000000 */
[----:B---3--:R-:W-:Y:S01]  /*1af0*/  HMMA.16816.F32.BF16 R12, R16, R14, R8 ;  /* 0x0000000e100c723c */ /* 0x008fe20000041808 */
[----:B------:R-:W-:-:S04]  /*1b00*/  DEPBAR.LE SB0, 0x2 ;  /* 0x000080800000791a */ /* 0x000fc80000000000 */
[----:B------:R-:W-:Y:S06]  /*1b10*/  BAR.SYNC.DEFER_BLOCKING 0x0 ;  /* 0x0000000000007b1d */ /* 0x000fec0000010000 */
[----:B------:R-:W-:Y:S04]  /*1b20*/  LDSM.16.MT88.4 R48, [R82+0x6000] ;  /* 0x006000005230783b */ /* 0x000fe80000004200 */
[----:B------:R-:W1:Y:S04]  /*1b30*/  LDSM.16.M88.4 R16, [R64+0x3000] ;  /* 0x003000004010783b */ /* 0x000e680000000200 */
[----:B------:R-:W3:Y:S04]  /*1b40*/  LDSM.16.MT88.4 R44, [R81+0x6000] ;  /* 0x00600000512c783b */ /* 0x000ee80000004200 */
[----:B------:R-:W2:Y:S04]  /*1b50*/  LDSM.16.MT88.4 R20, [R71+0x6000] ;  /* 0x006000004714783b */ /* 0x000ea80000004200 */
[----:B------:R-:W2:Y:S04]  /*1b60*/  LDSM.16.MT88.4 R8, [R70+0x6000] ;  /* 0x006000004608783b */ /* 0x000ea80000004200 */
[----:B----4-:R-:W4:Y:S01]  /*1b70*/  LDSM.16.M88.4 R60, [R83+0x2000] ;  /* 0x00200000533c783b */ /* 0x010f220000000200 */
[C---:B-1----:R-:W-:Y:S08]  /*1b80*/  HMMA.16816.F32.BF16 R56, R16.reuse, R48, R56 ;  /* 0x000000301038723c */ /* 0x042ff00000041838 */
[C---:B---3--:R-:W-:Y:S08]  /*1b90*/  HMMA.16816.F32.BF16 R52, R16.reuse, R44, R52 ;  /* 0x0000002c1034723c */ /* 0x048ff00000041834 */
[C---:B--2---:R-:W-:Y:S08]  /*1ba0*/  HMMA.16816.F32.BF16 R24, R16.reuse, R20, R24 ;  /* 0x000000141018723c */ /* 0x044ff00000041818 */
[----:B------:R-:W-:Y:S01]  /*1bb0*/  HMMA.16816.F32.BF16 R12, R16, R8, R12 ;  /* 0x00000008100c723c */ /* 0x000fe2000004180c */
[----:B------:R-:W1:Y:S07]  /*1bc0*/  LDSM.16.M88.4 R16, [R69+0x2000] ;  /* 0x002000004510783b */ /* 0x000e6e0000000200 */
[C---:B----4-:R-:W-:Y:S08]  /*1bd0*/  HMMA.16816.F32.BF16 R28, R60.reuse, R48, R28 ;  /* 0x000000303c1c723c */ /* 0x050ff0000004181c */
        /* <DEDUP_REMOVED lines=26> */
[----:B------:R-:W1:Y:S03]  /*1d80*/  LDSM.16.M88.4 R16, [R77+0x2000] ;  /* 0x002000004d10783b */ /* 0x000e660000000200 */
        /* <DEDUP_REMOVED lines=38> */
[----:B----4-:R-:W4:Y:S01]  /*1ff0*/  LDSM.16.M88.4 R60, [R83] ;  /* 0x00000000533c783b */ /* 0x010f220000000200 */
[C---:B-1----:R-:W-:Y:S08]  /*2000*/  HMMA.16816.F32.BF16 R56, R16.reuse, R48, R56 ;  /* 0x000000301038723c */ /* 0x042ff00000041838 */
[C---:B---3--:R-:W-:Y:S08]  /*2010*/  HMMA.16816.F32.BF16 R52, R16.reuse, R44, R52 ;  /* 0x0000002c1034723c */ /* 0x048ff00000041834 */
[C---:B--2---:R-:W-:Y:S08]  /*2020*/  HMMA.16816.F32.BF16 R24, R16.reuse, R20, R24 ;  /* 0x000000141018723c */ /* 0x044ff00000041818 */
[----:B------:R-:W-:Y:S01]  /*2030*/  HMMA.16816.F32.BF16 R12, R16, R8, R12 ;  /* 0x00000008100c723c */ /* 0x000fe2000004180c */
[----:B------:R-:W1:Y:S07]  /*2040*/  LDSM.16.M88.4 R16, [R69] ;  /* 0x000000004510783b */ /* 0x000e6e0000000200 */
[C---:B----4-:R-:W-:Y:S08]  /*2050*/  HMMA.16816.F32.BF16 R28, R60.reuse, R48, R28 ;  /* 0x000000303c1c723c */ /* 0x050ff0000004181c */
        /* <DEDUP_REMOVED lines=168> */
[----:B------:R-:W-:Y:S01]  /*2ae0*/  HMMA.16816.F32.BF16 R8, R12, R24, R8 ;  /* 0x000000180c08723c */ /* 0x000fe20000041808 */
[----:B------:R-:W1:Y:S07]  /*2af0*/  LDSM.16.M88.4 R12, [R77] ;  /* 0x000000004d0c783b */ /* 0x000e6e0000000200 */
[----:B------:R-:W-:Y:S07]  /*2b00*/  HMMA.16816.F32.BF16 R36, R60, R16, R36 ;  /* 0x000000103c24723c */ /* 0x000fee0000041824 */
[----:B------:R-:W-:-:S05]  /*2b10*/  IADD3 R16, P0, R100, 0x280000, RZ ;  /* 0x0028000064107810 */ /* 0x000fca0007f1e0ff */
[----:B------:R-:W-:Y:S01]  /*2b20*/  IMAD.X R17, RZ, RZ, R101, P0 ;  /* 0x000000ffff117224 */ /* 0x000fe200000e0665 */
        /* <DEDUP_REMOVED lines=15> */
[----:B------:R2:W-:Y:S04]  /*2c20*/  LDGSTS.E.BYPASS.128 [R7], [R86.64+0x400], !PT ;  /* 0x0000040056077fae */ /* 0x0005e8000f901c48 */
[----:B------:R2:W-:Y:S04]  /*2c30*/  LDGSTS.E.BYPASS.128 [R7+0x800], [R88.64+0x400], !PT ;  /* 0x0080040058077fae */ /* 0x0005e8000f901c48 */
[----:B------:R2:W-:Y:S04]  /*2c40*/  LDGSTS.E.BYPASS.128 [R7+0x1000], [R90.64+0x400], !PT ;  /* 0x010004005a077fae */ /* 0x0005e8000f901c48 */
[----:B------:R2:W-:Y:S01]  /*2c50*/  LDGSTS.E.BYPASS.128 [R7+0x1800], [R92.64+0x400], !PT ;  /* 0x018004005c077fae */ /* 0x0005e2000f901c48 */
[C---:B-1----:R-:W-:Y:S03]  /*2c60*/  HMMA.16816.F32.BF16 R56, R12.reuse, R58, R48 ;  /* 0x0000003a0c38723c */ /* 0x042fe60000041830 */
[----:B------:R-:W0:Y:S04]  /*2c70*/  LDGDEPBAR ;  /* 0x00000000000079af */ /* 0x000e280000000000 */
[----:B------:R1:W-:Y:S01]  /*2c80*/  LDGSTS.E.BYPASS.128 [R7+0x4000], [R16.64], !PT ;  /* 0x0400000010077fae */ /* 0x0003e2000f901c48 */
[C---:B------:R-:W-:Y:S03]  /*2c90*/  HMMA.16816.F32.BF16 R52, R12.reuse, R54, R44 ;  /* 0x000000360c34723c */ /* 0x040fe6000004182c */
[----:B------:R3:W-:Y:S04]  /*2ca0*/  LDGSTS.E.BYPASS.128 [R7+0x4800], [R24.64], !PT ;  /* 0x0480000018077fae */ /* 0x0007e8000f901c48 */
[----:B------:R4:W-:Y:S04]  /*2cb0*/  LDGSTS.E.BYPASS.128 [R7+0x5000], [R62.64], !PT ;  /* 0x050000003e077fae */ /* 0x0009e8000f901c48 */
[----:B------:R4:W-:Y:S01]  /*2cc0*/  LDGSTS.E.BYPASS.128 [R7+0x5800], [R60.64], !PT ;  /* 0x058000003c077fae */ /* 0x0009e2000f901c48 */
[C---:B-1----:R-:W-:Y:S03]  /*2cd0*/  HMMA.16816.F32.BF16 R16, R12.reuse, R18, R20 ;  /* 0x000000120c10723c */ /* 0x042fe60000041814 */
[----:B------:R-:W0:Y:S05]  /*2ce0*/  LDGDEPBAR ;  /* 0x00000000000079af */ /* 0x000e2a0000000000 */
[----:B---3--:R-:W-:Y:S01]  /*2cf0*/  HMMA.16816.F32.BF16 R24, R12, R26, R8 ;  /* 0x0000001a0c18723c */ /* 0x008fe20000041808 */
[----:B------:R-:W-:-:S04]  /*2d00*/  DEPBAR.LE SB0, 0x2 ;  /* 0x000080800000791a */ /* 0x000fc80000000000 */
[----:B------:R-:W-:Y:S06]  /*2d10*/  BAR.SYNC.DEFER_BLOCKING 0x0 ;  /* 0x0000000000007b1d */ /* 0x000fec0000010000 */
[----:B------:R-:W-:Y:S04]  /*2d20*/  LDSM.16.M88.4 R20, [R83+0x2000] ;  /* 0x002000005314783b */ /* 0x000fe80000000200 */
[----:B------:R-:W1:Y:S04]  /*2d30*/  LDSM.16.MT88.4 R44, [R82+0x6000] ;  /* 0x00600000522c783b */ /* 0x000e680000004200 */
[----:B------:R-:W3:Y:S04]  /*2d40*/  LDSM.16.MT88.4 R48, [R81+0x6000] ;  /* 0x006000005130783b */ /* 0x000ee80000004200 */
[----:B------:R-:W2:Y:S04]  /*2d50*/  LDSM.16.MT88.4 R8, [R71+0x6000] ;  /* 0x006000004708783b */ /* 0x000ea80000004200 */
[----:B------:R-:W2:Y:S04]  /*2d60*/  LDSM.16.MT88.4 R12, [R70+0x6000] ;  /* 0x00600000460c783b */ /* 0x000ea80000004200 */
[----:B------:R-:W2:Y:S04]  /*2d70*/  LDSM.16.M88.4 R64, [R64+0x3000] ;  /* 0x003000004040783b */ /* 0x000ea80000000200 */
[----:B----4-:R-:W4:Y:S01]  /*2d80*/  LDSM.16.M88.4 R60, [R69+0x2000] ;  /* 0x00200000453c783b */ /* 0x010f220000000200 */
[C---:B-1----:R-:W-:Y:S08]  /*2d90*/  HMMA.16816.F32.BF16 R28, R20.reuse, R44, R28 ;  /* 0x0000002c141c723c */ /* 0x042ff0000004181c */
[C---:B---3--:R-:W-:Y:S08]  /*2da0*/  HMMA.16816.F32.BF16 R32, R20.reuse, R48, R32 ;  /* 0x000000301420723c */ /* 0x048ff00000041820 */
[C---:B--2---:R-:W-:Y:S08]  /*2db0*/  HMMA.16816.F32.BF16 R36, R20.reuse, R8, R36 ;  /* 0x000000081424723c */ /* 0x044ff00000041824 */
[----:B------:R-:W-:Y:S01]  /*2dc0*/  HMMA.16816.F32.BF16 R40, R20, R12, R40 ;  /* 0x0000000c1428723c */ /* 0x000fe20000041828 */
[----:B------:R-:W1:Y:S04]  /*2dd0*/  LDSM.16.M88.4 R20, [R68+0x3000] ;  /* 0x003000004414783b */ /* 0x000e680000000200 */
[----:B------:R-:W-:Y:S03]  /*2de0*/  LDSM.16.MT88.4 R68, [R85+0x6000] ;  /* 0x006000005544783b */ /* 0x000fe60000004200 */
[C---:B------:R-:W-:Y:S08]  /*2df0*/  HMMA.16816.F32.BF16 R56, R64.reuse, R44, R56 ;  /* 0x0000002c4038723c */ /* 0x040ff00000041838 */
[C---:B------:R-:W-:Y:S08]  /*2e00*/  HMMA.16816.F32.BF16 R52, R64.reuse, R48, R52 ;  /* 0x000000304034723c */ /* 0x040ff00000041834 */
[----:B------:R-:W-:Y:S08]  /*2e10*/  HMMA.16816.F32.BF16 R16, R64, R8, R16 ;  /* 0x000000084010723c */ /* 0x000ff00000041810 */
[C---:B----4-:R-:W-:Y:S08]  /*2e20*/  HMMA.16816.F32.BF16 R28, R60.reuse, R46, R28 ;  /* 0x0000002e3c1c723c */ /* 0x050ff0000004181c */
[----:B------:R-:W-:Y:S08]  /*2e30*/  HMMA.16816.F32.BF16 R32, R60, R50, R32 ;  /* 0x000000323c20723c */ /* 0x000ff00000041820 */
[----:B------:R-:W-:Y:S01]  /*2e40*/  HMMA.16816.F32.BF16 R24, R64, R12, R24 ;  /* 0x0000000c4018723c */ /* 0x000fe20000041818 */
[----:B------:R-:W-:Y:S07]  /*2e50*/  LDSM.16.MT88.4 R64, [R84+0x6000] ;  /* 0x006000005440783b */ /* 0x000fee0000004200 */
[C---:B------:R-:W-:Y:S08]  /*2e60*/  HMMA.16816.F32.BF16 R36, R60.reuse, R10, R36 ;  /* 0x0000000a3c24723c */ /* 0x040ff00000041824 */
[----:B------:R-:W-:Y:S01]  /*2e70*/  HMMA.16816.F32.BF16 R40, R60, R14, R40 ;  /* 0x0000000e3c28723c */ /* 0x000fe20000041828 */
[----:B------:R-:W-:Y:S07]  /*2e80*/  LDSM.16.MT88.4 R60, [R80+0x6000] ;  /* 0x00600000503c783b */ /* 0x000fee0000004200 */
[C---:B-1----:R-:W-:Y:S01]  /*2e90*/  HMMA.16816.F32.BF16 R44, R20.reuse, R46, R56 ;  /* 0x0000002e142c723c */ /* 0x042fe20000041838 */
[----:B------:R-:W-:Y:S07]  /*2ea0*/  LDSM.16.MT88.4 R56, [R78+0x6000] ;  /* 0x006000004e38783b */ /* 0x000fee0000004200 */
[C---:B------:R-:W-:Y:S01]  /*2eb0*/  HMMA.16816.F32.BF16 R48, R20.reuse, R50, R52 ;  /* 0x000000321430723c */ /* 0x040fe20000041834 */
[----:B------:R-:W1:Y:S07]  /*2ec0*/  LDSM.16.M88.4 R52, [R79+0x2000] ;  /* 0x002000004f34783b */ /* 0x000e6e0000000200 */
[C---:B------:R-:W-:Y:S01]  /*2ed0*/  HMMA.16816.F32.BF16 R16, R20.reuse, R10, R16 ;  /* 0x0000000a1410723c */ /* 0x040fe20000041810 */
[----:B------:R-:W2:Y:S07]  /*2ee0*/  LDSM.16.M88.4 R8, [R76+0x3000] ;  /* 0x003000004c08783b */ /* 0x000eae0000000200 */
[----:B------:R-:W-:Y:S01]  /*2ef0*/  HMMA.16816.F32.BF16 R24, R20, R14, R24 ;  /* 0x0000000e1418723c */ /* 0x000fe20000041818 */
[----:B------:R-:W3:Y:S04]  /*2f00*/  LDSM.16.M88.4 R20, [R77+0x2000] ;  /* 0x002000004d14783b */ /* 0x000ee80000000200 */
[----:B------:R-:W4:Y:S04]  /*2f10*/  LDSM.16.M88.4 R12, [R74+0x3000] ;  /* 0x003000004a0c783b */ /* 0x000f280000000200 */
[----:B------:R-:W-:Y:S01]  /*2f20*/  BAR.SYNC.DEFER_BLOCKING 0x0 ;  /* 0x0000000000007b1d */ /* 0x000fe20000010000 */
[C---:B-1----:R-:W-:Y:S08]  /*2f30*/  HMMA.16816.F32.BF16 R28, R52.reuse, R56, R28 ;  /* 0x00000038341c723c */ /* 0x042ff0000004181c */
[C---:B------:R-:W-:Y:S01]  /*2f40*/  HMMA.16816.F32.BF16 R32, R52.reuse, R60, R32 ;  /* 0x0000003c3420723c */ /* 0x040fe20000041820 */
[----:B------:R-:W-:Y:S01]  /*2f50*/  @!PT LDS RZ, [RZ] ;  /* 0x00000000fffff984 */ /* 0x000fe20000000800 */
[----:B------:R-:W-:Y:S01]  /*2f60*/  @!PT LDS RZ, [RZ] ;  /* 0x00000000fffff984 */ /* 0x000fe20000000800 */
[----:B------:R-:W-:Y:S01]  /*2f70*/  @!PT LDS RZ, [RZ] ;  /* 0x00000000fffff984 */ /* 0x000fe20000000800 */
[----:B------:R1:W-:Y:S04]  /*2f80*/  LDGSTS.E.BYPASS.128 [R7+0x2000], [R86.64+0x480], !PT ;  /* 0x0200048056077fae */ /* 0x0003e8000f901c48 */
[----:B------:R1:W-:Y:S03]  /*2f90*/  LDGSTS.E.BYPASS.128 [R7+0x2800], [R88.64+0x480], !PT ;  /* 0x0280048058077fae */ /* 0x0003e6000f901c48 */
[C---:B------:R-:W-:Y:S01]  /*2fa0*/  HMMA.16816.F32.BF16 R36, R52.reuse, R64, R36 ;  /* 0x000000403424723c */ /* 0x040fe20000041824 */
[----:B------:R1:W-:Y:S04]  /*2fb0*/  LDGSTS.E.BYPASS.128 [R7+0x3000], [R90.64+0x480], !PT ;  /* 0x030004805a077fae */ /* 0x0003e8000f901c48 */
[----:B------:R1:W-:Y:S03]  /*2fc0*/  LDGSTS.E.BYPASS.128 [R7+0x3800], [R92.64+0x480], !PT ;  /* 0x038004805c077fae */ /* 0x0003e6000f901c48 */
[----:B------:R-:W-:Y:S01]  /*2fd0*/  HMMA.16816.F32.BF16 R40, R52, R68, R40 ;  /* 0x000000443428723c */ /* 0x000fe20000041828 */
[----:B------:R-:W0:Y:S07]  /*2fe0*/  LDGDEPBAR ;  /* 0x00000000000079af */ /* 0x000e2e0000000000 */
[C---:B--2---:R-:W-:Y:S08]  /*2ff0*/  HMMA.16816.F32.BF16 R44, R8.reuse, R56, R44 ;  /* 0x00000038082c723c */ /* 0x044ff0000004182c */
[C---:B------:R-:W-:Y:S08]  /*3000*/  HMMA.16816.F32.BF16 R48, R8.reuse, R60, R48 ;  /* 0x0000003c0830723c */ /* 0x040ff00000041830 */
[C---:B------:R-:W-:Y:S08]  /*3010*/  HMMA.16816.F32.BF16 R16, R8.reuse, R64, R16 ;  /* 0x000000400810723c */ /* 0x040ff00000041810 */
[----:B------:R-:W-:Y:S07]  /*3020*/  HMMA.16816.F32.BF16 R24, R8, R68, R24 ;  /* 0x000000440818723c */ /* 0x000fee0000041818 */
[C---:B------:R-:W-:Y:S01]  /*3030*/  IMAD.SHL.U32 R8, R6.reuse, 0x10, RZ ;  /* 0x0000001006087824 */ /* 0x040fe200078e00ff */
[----:B---3--:R-:W-:Y:S01]  /*3040*/  HMMA.16816.F32.BF16 R28, R20, R58, R28 ;  /* 0x0000003a141c723c */ /* 0x008fe2000004181c */
[----:B------:R-:W-:-:S03]  /*3050*/  IMAD.SHL.U32 R6, R6, 0x2, RZ ;  /* 0x0000000206067824 */ /* 0x000fc600078e00ff */
[----:B------:R-:W-:-:S04]  /*3060*/  LOP3.LUT R9, R8, 0xc0, RZ, 0xc0, !PT ;  /* 0x000000c008097812 */ /* 0x000fc800078ec0ff */
[----:B------:R-:W-:Y:S01]  /*3070*/  LOP3.LUT R9, R9, 0x6, R6, 0xf8, !PT ;  /* 0x0000000609097812 */ /* 0x000fe200078ef806 */
[----:B------:R-:W-:Y:S01]  /*3080*/  HMMA.16816.F32.BF16 R32, R20, R62, R32 ;  /* 0x0000003e1420723c */ /* 0x000fe20000041820 */
[----:B------:R-:W-:Y:S02]  /*3090*/  LOP3.LUT R6, R75, 0x3f8, RZ, 0xc0, !PT ;  /* 0x000003f84b067812 */ /* 0x000fe400078ec0ff */
[----:B------:R-:W-:-:S04]  /*30a0*/  SHF.R.U32.HI R75, RZ, 0x2, R75 ;  /* 0x00000002ff4b7819 */ /* 0x000fc8000001164b */
[----:B------:R-:W-:Y:S01]  /*30b0*/  LOP3.LUT R75, R75, 0xf0, RZ, 0xc0, !PT ;  /* 0x000000f04b4b7812 */ /* 0x000fe200078ec0ff */
[----:B------:R-:W-:Y:S04]  /*30c0*/  HMMA.16816.F32.BF16 R36, R20, R66, R36 ;  /* 0x000000421424723c */ /* 0x000fe80000041824 */
[----:B------:R-:W-:-:S03]  /*30d0*/  IMAD R75, R6, 0x2, R75 ;  /* 0x00000002064b7824 */ /* 0x000fc600078e024b */
[----:B------:R-:W-:Y:S01]  /*30e0*/  F2FP.BF16.PACK_AB R28, R29, R28 ;  /* 0x0000001c1d1c723e */ /* 0x000fe200000010ff */
[----:B------:R-:W-:Y:S01]  /*30f0*/  HMMA.16816.F32.BF16 R40, R20, R70, R40 ;  /* 0x000000461428723c */ /* 0x000fe20000041828 */
[----:B------:R-:W-:-:S06]  /*3100*/  F2FP.BF16.PACK_AB R31, R31, R30 ;  /* 0x0000001e1f1f723e */ /* 0x000fcc00000010ff */
[----:B------:R-:W-:Y:S01]  /*3110*/  LOP3.LUT R21, R9, 0x500, R8, 0xf8, !PT ;  /* 0x0000050009157812 */ /* 0x000fe200078ef808 */
[C---:B----4-:R-:W-:Y:S01]  /*3120*/  HMMA.16816.F32.BF16 R44, R12.reuse, R58, R44 ;  /* 0x0000003a0c2c723c */ /* 0x050fe2000004182c */
[----:B------:R-:W-:Y:S02]  /*3130*/  IADD3 R8, P0, R100, 0x300000, RZ ;  /* 0x0030000064087810 */ /* 0x000fe40007f1e0ff */
[----:B------:R-:W-:Y:S02]  /*3140*/  LOP3.LUT R22, R6, 0x400, RZ, 0xfc, !PT ;  /* 0x0000040006167812 */ /* 0x000fe400078efcff */
[C---:B------:R-:W-:Y:S01]  /*3150*/  LOP3.LUT R20, R21.reuse, 0x200, RZ, 0xfc, !PT ;  /* 0x0000020015147812 */ /* 0x040fe200078efcff */
[----:B------:R-:W-:Y:S01]  /*3160*/  IMAD.X R9, RZ, RZ, R101, P0 ;  /* 0x000000ffff097224 */ /* 0x000fe200000e0665 */
[----:B------:R-:W-:Y:S01]  /*3170*/  IADD3 R10, P0, R98, 0x300000, RZ ;  /* 0x00300000620a7810 */ /* 0x000fe20007f1e0ff */
[----:B------:R-:W-:Y:S01]  /*3180*/  HMMA.16816.F32.BF16 R48, R12, R62, R48 ;  /* 0x0000003e0c30723c */ /* 0x000fe20000041830 */
[----:B------:R-:W-:-:S02]  /*3190*/  LOP3.LUT R4, R21, 0x8, R4, 0xf8, !PT ;  /* 0x0000000815047812 */ /* 0x000fc400078ef804 */
[----:B------:R2:W-:Y:S01]  /*31a0*/  LDGSTS.E.BYPASS.128 [R7+0x6000], [R8.64], !PT ;  /* 0x0600000008077fae */ /* 0x0005e2000f901c48 */
[----:B------:R-:W-:Y:S01]  /*31b0*/  IMAD.X R11, RZ, RZ, R99, P0 ;  /* 0x000000ffff0b7224 */ /* 0x000fe200000e0663 */
[----:B------:R-:W-:Y:S02]  /*31c0*/  SHF.R.U32.HI R22, RZ, 0x2, R22 ;  /* 0x00000002ff167819 */ /* 0x000fe40000011616 */
[----:B------:R-:W-:Y:S01]  /*31d0*/  SHF.R.U32.HI R21, RZ, 0x2, R21 ;  /* 0x00000002ff157819 */ /* 0x000fe20000011615 */
[----:B------:R-:W-:Y:S01]  /*31e0*/  HMMA.16816.F32.BF16 R16, R12, R66, R16 ;  /* 0x000000420c10723c */ /* 0x000fe20000041810 */
[----:B------:R3:W-:Y:S01]  /*31f0*/  LDGSTS.E.BYPASS.128 [R7+0x6800], [R10.64], !PT ;  /* 0x068000000a077fae */ /* 0x0007e2000f901c48 */
[----:B------:R-:W-:Y:S02]  /*3200*/  SHF.R.U32.HI R20, RZ, 0x2, R20 ;  /* 0x00000002ff147819 */ /* 0x000fe40000011614 */
[----:B------:R-:W-:Y:S02]  /*3210*/  LOP3.LUT R21, R21, 0x170, RZ, 0xc0, !PT ;  /* 0x0000017015157812 */ /* 0x000fe400078ec0ff */
[----:B------:R-:W-:-:S02]  /*3220*/  F2FP.BF16.PACK_AB R32, R33, R32 ;  /* 0x000000202120723e */ /* 0x000fc400000010ff */
[----:B------:R-:W-:Y:S01]  /*3230*/  HMMA.16816.F32.BF16 R24, R12, R70, R24 ;  /* 0x000000460c18723c */ /* 0x000fe20000041818 */
[----:B--2---:R-:W-:Y:S01]  /*3240*/  LOP3.LUT R9, R20, 0x1f0, RZ, 0xc0, !PT ;  /* 0x000001f014097812 */ /* 0x004fe200078ec0ff */
[----:B------:R-:W-:Y:S01]  /*3250*/  IMAD R21, R4, 0x2, R21 ;  /* 0x0000000204157824 */ /* 0x000fe200078e0215 */
[----:B------:R-:W-:Y:S02]  /*3260*/  F2FP.BF16.PACK_AB R35, R35, R34 ;  /* 0x000000222323723e */ /* 0x000fe400000010ff */
[----:B---3--:R-:W-:Y:S02]  /*3270*/  LOP3.LUT R11, R22, 0x1f0, RZ, 0xc0, !PT ;  /* 0x000001f0160b7812 */ /* 0x008fe400078ec0ff */
[----:B------:R-:W-:Y:S02]  /*3280*/  IADD3 R12, P1, R96, 0x300000, RZ ;  /* 0x00300000600c7810 */ /* 0x000fe40007f3e0ff */
[----:B------:R-:W-:Y:S01]  /*3290*/  IADD3 R14, P2, R94, 0x300000, RZ ;  /* 0x003000005e0e7810 */ /* 0x000fe20007f5e0ff */
[----:B------:R-:W-:Y:S01]  /*32a0*/  IMAD R20, R6, 0x2, R11 ;  /* 0x0000000206147824 */ /* 0x000fe200078e020b */
[----:B------:R-:W-:Y:S01]  /*32b0*/  F2FP.BF16.PACK_AB R36, R37, R36 ;  /* 0x000000242524723e */ /* 0x000fe200000010ff */
[----:B------:R-:W-:Y:S01]  /*32c0*/  IMAD.X R13, RZ, RZ, R97, P1 ;  /* 0x000000ffff0d7224 */ /* 0x000fe200008e0661 */
[----:B------:R-:W-:Y:S01]  /*32d0*/  F2FP.BF16.PACK_AB R39, R39, R38 ;  /* 0x000000262727723e */ /* 0x000fe200000010ff */
[----:B------:R-:W-:Y:S01]  /*32e0*/  IMAD.X R15, RZ, RZ, R95, P2 ;  /* 0x000000ffff0f7224 */ /* 0x000fe200010e065f */
[----:B------:R-:W-:Y:S01]  /*32f0*/  F2FP.BF16.PACK_AB R40, R41, R40 ;  /* 0x000000282928723e */ /* 0x000fe200000010ff */
[----:B------:R-:W-:Y:S01]  /*3300*/  IMAD R6, R4, 0x2, R9 ;  /* 0x0000000204067824 */ /* 0x000fe200078e0209 */
[----:B------:R1:W-:Y:S01]  /*3310*/  LDGSTS.E.BYPASS.128 [R7+0x7000], [R12.64], !PT ;  /* 0x070000000c077fae */ /* 0x0003e2000f901c48 */
[----:B------:R-:W-:-:S02]  /*3320*/  F2FP.BF16.PACK_AB R43, R43, R42 ;  /* 0x0000002a2b2b723e */ /* 0x000fc400000010ff */
[----:B------:R-:W-:Y:S01]  /*3330*/  F2FP.BF16.PACK_AB R44, R45, R44 ;  /* 0x0000002c2d2c723e */ /* 0x000fe200000010ff */
[----:B------:R1:W-:Y:S01]  /*3340*/  LDGSTS.E.BYPASS.128 [R7+0x7800], [R14.64], !PT ;  /* 0x078000000e077fae */ /* 0x0003e2000f901c48 */
[----:B------:R-:W-:Y:S02]  /*3350*/  F2FP.BF16.PACK_AB R47, R47, R46 ;  /* 0x0000002e2f2f723e */ /* 0x000fe400000010ff */
[----:B------:R-:W-:Y:S01]  /*3360*/  F2FP.BF16.PACK_AB R48, R49, R48 ;  /* 0x000000303130723e */ /* 0x000fe200000010ff */
[----:B------:R-:W0:Y:S01]  /*3370*/  LDGDEPBAR ;  /* 0x00000000000079af */ /* 0x000e220000000000 */
[----:B------:R-:W-:Y:S02]  /*3380*/  F2FP.BF16.PACK_AB R51, R51, R50 ;  /* 0x000000323333723e */ /* 0x000fe400000010ff */
[----:B------:R-:W-:Y:S01]  /*3390*/  F2FP.BF16.PACK_AB R4, R17, R16 ;  /* 0x000000101104723e */ /* 0x000fe200000010ff */
[----:B------:R-:W-:Y:S01]  /*33a0*/  IMAD R16, R3, 0x8000, R2 ;  /* 0x0000800003107824 */ /* 0x000fe200078e0202 */
[----:B------:R-:W-:Y:S01]  /*33b0*/  F2FP.BF16.PACK_AB R19, R19, R18 ;  /* 0x000000121313723e */ /* 0x000fe200000010ff */
[----:B------:R-:W-:Y:S01]  /*33c0*/  IMAD.MOV.U32 R17, RZ, RZ, 0x2 ;  /* 0x00000002ff117424 */ /* 0x000fe200078e00ff */
[----:B------:R-:W-:-:S02]  /*33d0*/  F2FP.BF16.PACK_AB R18, R25, R24 ;  /* 0x000000181912723e */ /* 0x000fc400000010ff */
[----:B-1----:R-:W-:Y:S02]  /*33e0*/  F2FP.BF16.PACK_AB R7, R27, R26 ;  /* 0x0000001a1b07723e */ /* 0x002fe400000010ff */
[----:B------:R-:W-:Y:S01]  /*33f0*/  ISETP.GE.AND P0, PT, R2, 0x40, PT ;  /* 0x000000400200780c */ /* 0x000fe20003f06270 */
[----:B------:R-:W-:-:S03]  /*3400*/  IMAD R2, R73, 0x40, R16 ;  /* 0x0000004049027824 */ /* 0x000fc600078e0210 */
[----:B------:R-:W-:Y:S01]  /*3410*/  ISETP.LT.AND P1, PT, R73, 0x200, !P0 ;  /* 0x000002004900780c */ /* 0x000fe20004721270 */
[----:B------:R-:W-:Y:S01]  /*3420*/  IMAD.WIDE R2, R2, R17, c[0x0][0x170] ;  /* 0x00005c0002027625 */ /* 0x000fe200078e0211 */
[----:B------:R-:W-:Y:S02]  /*3430*/  ISETP.LT.AND P2, PT, R72, 0x200, !P0 ;  /* 0x000002004800780c */ /* 0x000fe40004741270 */
[----:B------:R-:W-:Y:S02]  /*3440*/  ISETP.LT.AND P3, PT, R5, 0x200, !P0 ;  /* 0x000002000500780c */ /* 0x000fe40004761270 */
[----:B------:R-:W-:Y:S01]  /*3450*/  ISETP.LT.AND P0, PT, R0, 0x200, !P0 ;  /* 0x000002000000780c */ /* 0x000fe20004701270 */
[----:B------:R-:W-:-:S04]  /*3460*/  DEPBAR.LE SB0, 0x0 ;  /* 0x000080000000791a */ /* 0x000fc80000000000 */
[----:B------:R-:W-:Y:S06]  /*3470*/  BAR.SYNC.DEFER_BLOCKING 0x0 ;  /* 0x0000000000007b1d */ /* 0x000fec0000010000 */
[----:B------:R-:W-:Y:S04]  /*3480*/  STS [R21], R28 ;  /* 0x0000001c15007388 */ /* 0x000fe80000000800 */
[----:B------:R-:W-:Y:S04]  /*3490*/  STS [R6+0x400], R31 ;  /* 0x0004001f06007388 */ /* 0x000fe80000000800 */
[----:B------:R-:W-:Y:S04]  /*34a0*/  STS [R21+0x20], R32 ;  /* 0x0000202015007388 */ /* 0x000fe80000000800 */
[----:B------:R-:W-:Y:S04]  /*34b0*/  STS [R6+0x420], R35 ;  /* 0x0004202306007388 */ /* 0x000fe80000000800 */
[----:B------:R-:W-:Y:S04]  /*34c0*/  STS [R21+0x40], R36 ;  /* 0x0000402415007388 */ /* 0x000fe80000000800 */
[----:B------:R-:W-:Y:S04]  /*34d0*/  STS [R6+0x440], R39 ;  /* 0x0004402706007388 */ /* 0x000fe80000000800 */
[----:B------:R-:W-:Y:S04]  /*34e0*/  STS [R21+0x60], R40 ;  /* 0x0000602815007388 */ /* 0x000fe80000000800 */
[----:B------:R-:W-:Y:S04]  /*34f0*/  STS [R6+0x460], R43 ;  /* 0x0004602b06007388 */ /* 0x000fe80000000800 */
[----:B------:R-:W-:Y:S06]  /*3500*/  BAR.SYNC.DEFER_BLOCKING 0x0 ;  /* 0x0000000000007b1d */ /* 0x000fec0000010000 */
[----:B------:R-:W1:Y:S04]  /*3510*/  LDS.128 R8, [R75] ;  /* 0x000000004b087984 */ /* 0x000e680000000c00 */
[----:B------:R-:W2:Y:S04]  /*3520*/  LDS.128 R12, [R20+0x800] ;  /* 0x00080000140c7984 */ /* 0x000ea80000000c00 */
[----:B------:R-:W-:Y:S06]  /*3530*/  BAR.SYNC.DEFER_BLOCKING 0x0 ;  /* 0x0000000000007b1d */ /* 0x000fec0000010000 */
[----:B------:R-:W-:Y:S04]  /*3540*/  STS [R21], R44 ;  /* 0x0000002c15007388 */ /* 0x000fe80000000800 */
[----:B------:R-:W-:Y:S04]  /*3550*/  STS [R6+0x400], R47 ;  /* 0x0004002f06007388 */ /* 0x000fe80000000800 */
[----:B------:R-:W-:Y:S04]  /*3560*/  STS [R21+0x20], R48 ;  /* 0x0000203015007388 */ /* 0x000fe80000000800 */
[----:B------:R-:W-:Y:S04]  /*3570*/  STS [R6+0x420], R51 ;  /* 0x0004203306007388 */ /* 0x000fe80000000800 */
[----:B------:R3:W-:Y:S04]  /*3580*/  STS [R21+0x40], R4 ;  /* 0x0000400415007388 */ /* 0x0007e80000000800 */
[----:B------:R-:W-:Y:S04]  /*3590*/  STS [R6+0x440], R19 ;  /* 0x0004401306007388 */ /* 0x000fe80000000800 */
[----:B------:R-:W-:Y:S01]  /*35a0*/  STS [R21+0x60], R18 ;  /* 0x0000601215007388 */ /* 0x000fe20000000800 */
[----:B---3--:R-:W-:-:S03]  /*35b0*/  IMAD R4, R72, 0x40, R16 ;  /* 0x0000004048047824 */ /* 0x008fc600078e0210 */
[----:B------:R3:W-:Y:S04]  /*35c0*/  STS [R6+0x460], R7 ;  /* 0x0004600706007388 */ /* 0x0007e80000000800 */
[----:B------:R-:W-:Y:S01]  /*35d0*/  BAR.SYNC.DEFER_BLOCKING 0x0 ;  /* 0x0000000000007b1d */ /* 0x000fe20000010000 */
[----:B---3--:R-:W-:Y:S02]  /*35e0*/  IMAD R6, R5, 0x40, R16 ;  /* 0x0000004005067824 */ /* 0x008fe400078e0210 */
[----:B------:R-:W-:-:S04]  /*35f0*/  IMAD.WIDE R4, R4, R17, c[0x0][0x170] ;  /* 0x00005c0004047625 */ /* 0x000fc800078e0211 */
[----:B------:R-:W-:Y:S01]  /*3600*/  IMAD.WIDE R6, R6, R17, c[0x0][0x170] ;  /* 0x00005c0006067625 */ /* 0x000fe200078e0211 */
[----:B------:R-:W3:Y:S04]  /*3610*/  LDS.128 R24, [R75] ;  /* 0x000000004b187984 */ /* 0x000ee80000000c00 */
[----:B-1----:R1:W-:Y:S04]  /*3620*/  @P1 STG.E.128 [R2.64], R8 ;  /* 0x0000000802001986 */ /* 0x0023e8000c101d08 */
[----:B--2---:R1:W-:Y:S04]  /*3630*/  @P2 STG.E.128 [R4.64], R12 ;  /* 0x0000000c04002986 */ /* 0x0043e8000c101d08 */
[----:B---3--:R1:W-:Y:S01]  /*3640*/  @P3 STG.E.128 [R6.64], R24 ;  /* 0x0000001806003986 */ /* 0x0083e2000c101d08 */
[----:B------:R-:W-:Y:S05]  /*3650*/  @!P0 EXIT ;  /* 0x000000000000894d */ /* 0x000fea0003800000 */
[----:B------:R-:W2:Y:S01]  /*3660*/  LDS.128 R20, [R20+0x800] ;  /* 0x0008000014147984 */ /* 0x000ea20000000c00 */
[----:B-1----:R-:W-:-:S04]  /*3670*/  IMAD R2, R0, 0x40, R16 ;  /* 0x0000004000027824 */ /* 0x002fc800078e0210 */
[----:B------:R-:W-:-:S05]  /*3680*/  IMAD.WIDE R2, R2, R17, c[0x0][0x170] ;  /* 0x00005c0002027625 */ /* 0x000fca00078e0211 */
[----:B--2---:R-:W-:Y:S01]  /*3690*/  STG.E.128 [R2.64], R20 ;  /* 0x0000001402007986 */ /* 0x004fe2000c101d08 */
[----:B------:R-:W-:Y:S05]  /*36a0*/  EXIT ;  /* 0x000000000000794d */ /* 0x000fea0003800000 */
.L_x_0:
[----:B------:R-:W-:-:S00]  /*36b0*/  BRA `(.L_x_0) ;  /* 0xfffffff000007947 */ /* 0x000fc0000383ffff */
[----:B------:R-:W-:-:S00]  /*36c0*/  NOP ;  /* 0x0000000000007918 */ /* 0x000fc00000000000 */
        /* <DEDUP_REMOVED lines=11> */
.L_x_1:


//--------------------- .nv.shared.triton_bmm     --------------------------
	.section	.nv.shared.triton_bmm,"aw",@nobits
	.sectionflags	@""
	.align	16
